	.target	sm_90a

	.elftype	@"ET_EXEC"


//--------------------- .note.nv.tkinfo           --------------------------
	.section	.note.nv.tkinfo,"",@"SHT_NOTE"
	.sectionflags	@"SHF_NOTE_NV_TKINFO"
	.tkinfo
        /*0018*/ 	.word	0x00000002
        /*0030*/ 	.string	""
        /*0030*/ 	.string	"ptxas"
        /*0030*/ 	.string	"Cuda compilation tools, release 13.0, V13.0.88"
        /*0030*/ 	.string	"Build cuda_13.0.r13.0/compiler.36424714_0"
        /*0030*/ 	.string	"-v  -suppress-debug-info  -lineinfo  -arch sm_90a "



//--------------------- .note.nv.cuinfo           --------------------------
	.section	.note.nv.cuinfo,"",@"SHT_NOTE"
	.sectionflags	@"SHF_NOTE_NV_CUINFO"
        /*0018*/ 	.short	0x0002
        /*001a*/ 	.short	0x005a
        /*001c*/ 	.short	0x0082
	.zero		2


//--------------------- .nv.info                  --------------------------
	.section	.nv.info,"",@"SHT_CUDA_INFO"
	.align	4


	//----- nvinfo : EIATTR_REGCOUNT
	.align		4
        /*0000*/ 	.byte	0x04, 0x2f
        /*0002*/ 	.short	(.L_1 - .L_0)
	.align		4
.L_0:
        /*0004*/ 	.word	index@(gluon_wgmma)
        /*0008*/ 	.word	0x0000003a


	//----- nvinfo : EIATTR_FRAME_SIZE
	.align		4
.L_1:
        /*000c*/ 	.byte	0x04, 0x11
        /*000e*/ 	.short	(.L_3 - .L_2)
	.align		4
.L_2:
        /*0010*/ 	.word	index@(gluon_wgmma)
        /*0014*/ 	.word	0x00000000


	//----- nvinfo : EIATTR_MIN_STACK_SIZE
	.align		4
.L_3:
        /*0018*/ 	.byte	0x04, 0x12
        /*001a*/ 	.short	(.L_5 - .L_4)
	.align		4
.L_4:
        /*001c*/ 	.word	index@(gluon_wgmma)
        /*0020*/ 	.word	0x00000000
.L_5:


//--------------------- .nv.compat                --------------------------
	.section	.nv.compat,"",@"SHT_CUDA_COMPAT_INFO"
	.align	4
        /*0000*/ 	.byte	0x02, 0x09, 0x01, 0x00, 0x02, 0x02, 0x04, 0x00, 0x02, 0x05, 0x05, 0x00, 0x03, 0x07, 0x01, 0x01
        /*0010*/ 	.byte	0x02, 0x03, 0x03, 0x00, 0x02, 0x06, 0x01, 0x00, 0x04, 0x0b, 0x08, 0x00, 0x00, 0x00, 0x00, 0x00
        /*0020*/ 	.byte	0x00, 0x00, 0x00, 0x00


//--------------------- .nv.info.gluon_wgmma      --------------------------
	.section	.nv.info.gluon_wgmma,"",@"SHT_CUDA_INFO"
	.sectionflags	@""
	.align	4


	//----- nvinfo : EIATTR_CUDA_API_VERSION
	.align		4
        /*0000*/ 	.byte	0x04, 0x37
        /*0002*/ 	.short	(.L_7 - .L_6)
.L_6:
        /*0004*/ 	.word	0x00000082


	//----- nvinfo : EIATTR_KPARAM_INFO
	.align		4
.L_7:
        /*0008*/ 	.byte	0x04, 0x17
        /*000a*/ 	.short	(.L_9 - .L_8)
.L_8:
        /*000c*/ 	.word	0x00000000
        /*0010*/ 	.short	0x000a
        /*0012*/ 	.short	0x0048
        /*0014*/ 	.byte	0x00, 0xf4, 0x21, 0x00


	//----- nvinfo : EIATTR_KPARAM_INFO
	.align		4
.L_9:
        /*0018*/ 	.byte	0x04, 0x17
        /*001a*/ 	.short	(.L_11 - .L_10)
.L_10:
        /*001c*/ 	.word	0x00000000
        /*0020*/ 	.short	0x0009
        /*0022*/ 	.short	0x0040
        /*0024*/ 	.byte	0x00, 0xf4, 0x21, 0x00


	//----- nvinfo : EIATTR_KPARAM_INFO
	.align		4
.L_11:
        /*0028*/ 	.byte	0x04, 0x17
        /*002a*/ 	.short	(.L_13 - .L_12)
.L_12:
        /*002c*/ 	.word	0x00000000
        /*0030*/ 	.short	0x0008
        /*0032*/ 	.short	0x0038
        /*0034*/ 	.byte	0x00, 0xf0, 0x21, 0x00


	//----- nvinfo : EIATTR_KPARAM_INFO
	.align		4
.L_13:
        /*0038*/ 	.byte	0x04, 0x17
        /*003a*/ 	.short	(.L_15 - .L_14)
.L_14:
        /*003c*/ 	.word	0x00000000
        /*0040*/ 	.short	0x0007
        /*0042*/ 	.short	0x0030
        /*0044*/ 	.byte	0x00, 0xf0, 0x21, 0x00


	//----- nvinfo : EIATTR_KPARAM_INFO
	.align		4
.L_15:
        /*0048*/ 	.byte	0x04, 0x17
        /*004a*/ 	.short	(.L_17 - .L_16)
.L_16:
        /*004c*/ 	.word	0x00000000
        /*0050*/ 	.short	0x0006
        /*0052*/ 	.short	0x0028
        /*0054*/ 	.byte	0x00, 0xf0, 0x21, 0x00


	//----- nvinfo : EIATTR_KPARAM_INFO
	.align		4
.L_17:
        /*0058*/ 	.byte	0x04, 0x17
        /*005a*/ 	.short	(.L_19 - .L_18)
.L_18:
        /*005c*/ 	.word	0x00000000
        /*0060*/ 	.short	0x0005
        /*0062*/ 	.short	0x0020
        /*0064*/ 	.byte	0x00, 0xf0, 0x11, 0x00


	//----- nvinfo : EIATTR_KPARAM_INFO
	.align		4
.L_19:
        /*0068*/ 	.byte	0x04, 0x17
        /*006a*/ 	.short	(.L_21 - .L_20)
.L_20:
        /*006c*/ 	.word	0x00000000
        /*0070*/ 	.short	0x0004
        /*0072*/ 	.short	0x001c
        /*0074*/ 	.byte	0x00, 0xf0, 0x11, 0x00


	//----- nvinfo : EIATTR_KPARAM_INFO
	.align		4
.L_21:
        /*0078*/ 	.byte	0x04, 0x17
        /*007a*/ 	.short	(.L_23 - .L_22)
.L_22:
        /*007c*/ 	.word	0x00000000
        /*0080*/ 	.short	0x0003
        /*0082*/ 	.short	0x0018
        /*0084*/ 	.byte	0x00, 0xf0, 0x11, 0x00


	//----- nvinfo : EIATTR_KPARAM_INFO
	.align		4
.L_23:
        /*0088*/ 	.byte	0x04, 0x17
        /*008a*/ 	.short	(.L_25 - .L_24)
.L_24:
        /*008c*/ 	.word	0x00000000
        /*0090*/ 	.short	0x0002
        /*0092*/ 	.short	0x0010
        /*0094*/ 	.byte	0x00, 0xf4, 0x21, 0x00


	//----- nvinfo : EIATTR_KPARAM_INFO
	.align		4
.L_25:
        /*0098*/ 	.byte	0x04, 0x17
        /*009a*/ 	.short	(.L_27 - .L_26)
.L_26:
        /*009c*/ 	.word	0x00000000
        /*00a0*/ 	.short	0x0001
        /*00a2*/ 	.short	0x0008
        /*00a4*/ 	.byte	0x00, 0xf4, 0x21, 0x00


	//----- nvinfo : EIATTR_KPARAM_INFO
	.align		4
.L_27:
        /*00a8*/ 	.byte	0x04, 0x17
        /*00aa*/ 	.short	(.L_29 - .L_28)
.L_28:
        /*00ac*/ 	.word	0x00000000
        /*00b0*/ 	.short	0x0000
        /*00b2*/ 	.short	0x0000
        /*00b4*/ 	.byte	0x00, 0xf4, 0x21, 0x00


	//----- nvinfo : EIATTR_SPARSE_MMA_MASK
	.align		4
.L_29:
        /*00b8*/ 	.byte	0x03, 0x50
        /*00ba*/ 	.short	0x0000


	//----- nvinfo : EIATTR_MAXREG_COUNT
	.align		4
        /*00bc*/ 	.byte	0x03, 0x1b
        /*00be*/ 	.short	0x00ff


	//----- nvinfo : EIATTR_NUM_BARRIERS
	.align		4
        /*00c0*/ 	.byte	0x02, 0x4c
        /*00c2*/ 	.byte	0x01
	.zero		1


	//----- nvinfo : EIATTR_MERCURY_ISA_VERSION
	.align		4
        /*00c4*/ 	.byte	0x03, 0x5f
        /*00c6*/ 	.short	0x0101


	//----- nvinfo : EIATTR_INT_WARP_WIDE_INSTR_OFFSETS
	.align		4
        /*00c8*/ 	.byte	0x04, 0x31
        /*00ca*/ 	.short	(.L_31 - .L_30)


	//   ....[0]....
.L_30:
        /*00cc*/ 	.word	0x00001360


	//   ....[1]....
        /*00d0*/ 	.word	0x00001380


	//   ....[2]....
        /*00d4*/ 	.word	0x00001390


	//   ....[3]....
        /*00d8*/ 	.word	0x000013a0


	//   ....[4]....
        /*00dc*/ 	.word	0x000014b0


	//   ....[5]....
        /*00e0*/ 	.word	0x00001780


	//   ....[6]....
        /*00e4*/ 	.word	0x00001790


	//   ....[7]....
        /*00e8*/ 	.word	0x00001800


	//   ....[8]....
        /*00ec*/ 	.word	0x00001810


	//   ....[9]....
        /*00f0*/ 	.word	0x00001d80


	//   ....[10]....
        /*00f4*/ 	.word	0x00001d90


	//----- nvinfo : EIATTR_COOP_GROUP_MASK_REGIDS
	.align		4
.L_31:
        /*00f8*/ 	.byte	0x04, 0x29
        /*00fa*/ 	.short	(.L_33 - .L_32)


	//   ....[0]....
.L_32:
        /*00fc*/ 	.word	0xffffffff


	//   ....[1]....
        /*0100*/ 	.word	0xffffffff


	//   ....[2]....
        /*0104*/ 	.word	0xffffffff


	//----- nvinfo : EIATTR_COOP_GROUP_INSTR_OFFSETS
	.align		4
.L_33:
        /*0108*/ 	.byte	0x04, 0x28
        /*010a*/ 	.short	(.L_35 - .L_34)


	//   ....[0]....
.L_34:
        /*010c*/ 	.word	0x00000150


	//   ....[1]....
        /*0110*/ 	.word	0x00000700


	//   ....[2]....
        /*0114*/ 	.word	0x00000cf0


	//----- nvinfo : EIATTR_MBARRIER_INSTR_OFFSETS
	.align		4
.L_35:
        /*0118*/ 	.byte	0x04, 0x39
        /*011a*/ 	.short	(.L_37 - .L_36)


	//   ....[0]....
.L_36:
        /*011c*/ 	.word	0x00001500
        /*0120*/ 	.word	0x000000ff
        /*0124*/ 	.word	0x00018000
        /*0128*/ 	.short	0x0100
        /*012a*/ 	.byte	0x10
	.zero		1


	//   ....[1]....
        /*012c*/ 	.word	0x00001520
        /*0130*/ 	.word	0x000000ff
        /*0134*/ 	.word	0x00018008
        /*0138*/ 	.short	0x0100
        /*013a*/ 	.byte	0x10
	.zero		1


	//   ....[2]....
        /*013c*/ 	.word	0x00001550
        /*0140*/ 	.word	0x000000ff
        /*0144*/ 	.word	0x00018010
        /*0148*/ 	.short	0x0100
        /*014a*/ 	.byte	0x10
	.zero		1


	//   ....[3]....
        /*014c*/ 	.word	0x00001570
        /*0150*/ 	.word	0x000000ff
        /*0154*/ 	.word	0x00018018
        /*0158*/ 	.short	0x0100
        /*015a*/ 	.byte	0x10
	.zero		1


	//   ....[4]....
        /*015c*/ 	.word	0x000018c0
        /*0160*/ 	.word	0x000000ff
        /*0164*/ 	.word	0x00018000
        /*0168*/ 	.short	0x010a
        /*016a*/ 	.byte	0x14
	.zero		1


	//   ....[5]....
        /*016c*/ 	.word	0x00001c20
        /*0170*/ 	.word	0x000000ff
        /*0174*/ 	.word	0x00018000
        /*0178*/ 	.short	0x0108
        /*017a*/ 	.byte	0x10
	.zero		1


	//   ....[6]....
        /*017c*/ 	.word	0x00001d40
        /*0180*/ 	.word	0x000000ff
        /*0184*/ 	.word	0x00018008
        /*0188*/ 	.short	0x0108
        /*018a*/ 	.byte	0x10
	.zero		1


	//   ....[7]....
        /*018c*/ 	.word	0x00001dc0
        /*0190*/ 	.word	0x000000ff
        /*0194*/ 	.word	0x00018010
        /*0198*/ 	.short	0x0108
        /*019a*/ 	.byte	0x10
	.zero		1


	//   ....[8]....
        /*019c*/ 	.word	0x00001de0
        /*01a0*/ 	.word	0x000000ff
        /*01a4*/ 	.word	0x00018018
        /*01a8*/ 	.short	0x0108
        /*01aa*/ 	.byte	0x10
	.zero		1


	//   ....[9]....
        /*01ac*/ 	.word	0x00001eb0
        /*01b0*/ 	.word	0x000000ff
        /*01b4*/ 	.word	0x00018000
        /*01b8*/ 	.short	0x010a
        /*01ba*/ 	.byte	0x14
	.zero		1


	//----- nvinfo : EIATTR_NUM_MBARRIERS
	.align		4
.L_37:
        /*01bc*/ 	.byte	0x03, 0x38
        /*01be*/ 	.short	0x0004


	//----- nvinfo : EIATTR_EXIT_INSTR_OFFSETS
	.align		4
        /*01c0*/ 	.byte	0x04, 0x1c
        /*01c2*/ 	.short	(.L_39 - .L_38)


	//   ....[0]....
.L_38:
        /*01c4*/ 	.word	0x00001ea0


	//----- nvinfo : EIATTR_REQNTID
	.align		4
.L_39:
        /*01c8*/ 	.byte	0x04, 0x10
        /*01ca*/ 	.short	(.L_41 - .L_40)
.L_40:
        /*01cc*/ 	.word	0x00000100
        /*01d0*/ 	.word	0x00000001
        /*01d4*/ 	.word	0x00000001


	//----- nvinfo : EIATTR_CRS_STACK_SIZE
	.align		4
.L_41:
        /*01d8*/ 	.byte	0x04, 0x1e
        /*01da*/ 	.short	(.L_43 - .L_42)
.L_42:
        /*01dc*/ 	.word	0x00000000


	//----- nvinfo : EIATTR_CBANK_PARAM_SIZE
	.align		4
.L_43:
        /*01e0*/ 	.byte	0x03, 0x19
        /*01e2*/ 	.short	0x0050


	//----- nvinfo : EIATTR_PARAM_CBANK
	.align		4
        /*01e4*/ 	.byte	0x04, 0x0a
        /*01e6*/ 	.short	(.L_45 - .L_44)
	.align		4
.L_44:
        /*01e8*/ 	.word	index@(.nv.constant0.gluon_wgmma)
        /*01ec*/ 	.short	0x0210
        /*01ee*/ 	.short	0x0050


	//----- nvinfo : EIATTR_SW_WAR
	.align		4
.L_45:
        /*01f0*/ 	.byte	0x04, 0x36
        /*01f2*/ 	.short	(.L_47 - .L_46)
.L_46:
        /*01f4*/ 	.word	0x00000008
.L_47:


//--------------------- .nv.callgraph             --------------------------
	.section	.nv.callgraph,"",@"SHT_CUDA_CALLGRAPH"
	.align	4
	.sectionentsize	8
	.align		4
        /*0000*/ 	.word	0x00000000
	.align		4
        /*0004*/ 	.word	0xffffffff
	.align		4
        /*0008*/ 	.word	0x00000000
	.align		4
        /*000c*/ 	.word	0xfffffffe
	.align		4
        /*0010*/ 	.word	0x00000000
	.align		4
        /*0014*/ 	.word	0xfffffffd
	.align		4
        /*0018*/ 	.word	0x00000000
	.align		4
        /*001c*/ 	.word	0xfffffffc


//--------------------- .text.gluon_wgmma         --------------------------
	.section	.text.gluon_wgmma,"ax",@progbits
	.align	128
        .global         gluon_wgmma
        .type           gluon_wgmma,@function
        .size           gluon_wgmma,(.L_x_52 - gluon_wgmma)
        .other          gluon_wgmma,@"STO_CUDA_ENTRY STV_DEFAULT"
gluon_wgmma:
.text.gluon_wgmma:
[----:B------:R-:W-:Y:S01]  /*0000*/  LDC R1, c[0x0][0x28] ;  /* 0x00000a00ff017b82 */ /* 0x000fe20000000800 */
[----:B------:R-:W1:Y:S07]  /*0010*/  S2R R0, SR_TID.X ;  /* 0x0000000000007919 */ /* 0x000e6e0000002100 */
[----:B------:R-:W2:Y:S01]  /*0020*/  S2UR UR4, SR_CgaCtaId ;  /* 0x00000000000479c3 */ /* 0x000ea20000008800 */
[----:B------:R-:W-:Y:S01]  /*0030*/  UMOV UR16, 0x400 ;  /* 0x0000040000107882 */ /* 0x000fe20000000000 */
[----:B------:R-:W-:Y:S01]  /*0040*/  ULDC UR6, c[0x0][0xc] ;  /* 0x0000030000067ab9 */ /* 0x000fe20000000800 */
[----:B------:R-:W-:Y:S01]  /*0050*/  ULDC.64 UR28, c[0x0][0x250] ;  /* 0x00009400001c7ab9 */ /* 0x000fe20000000a00 */
[----:B------:R-:W-:Y:S04]  /*0060*/  BSSY B0, `(.L_x_0) ;  /* 0x000001f000007945 */ /* 0x000fe80003800000 */
[----:B------:R-:W3:Y:S08]  /*0070*/  LDC R2, c[0x0][0x228] ;  /* 0x00008a00ff027b82 */ /* 0x000ef00000000800 */
[----:B------:R-:W4:Y:S08]  /*0080*/  LDC R8, c[0x0][0x230] ;  /* 0x00008c00ff087b82 */ /* 0x000f300000000800 */
[----:B------:R-:W-:Y:S01]  /*0090*/  S2UR UR30, SR_CTAID.Y ;  /* 0x00000000001e79c3 */ /* 0x000fe20000002600 */
[----:B--2---:R-:W-:-:S03]  /*00a0*/  ULEA UR16, UR4, UR16, 0x18 ;  /* 0x0000001004107291 */ /* 0x004fc6000f8ec03f */
[----:B------:R-:W-:Y:S01]  /*00b0*/  ULDC UR4, c[0x0][0x10] ;  /* 0x0000040000047ab9 */ /* 0x000fe20000000800 */
[----:B-1----:R-:W-:-:S03]  /*00c0*/  LOP3.LUT R6, R0, 0xff, RZ, 0xc0, !PT ;  /* 0x000000ff00067812 */ /* 0x002fc600078ec0ff */
[----:B------:R-:W1:Y:S01]  /*00d0*/  S2UR UR5, SR_CTAID.Z ;  /* 0x00000000000579c3 */ /* 0x000e620000002700 */
[----:B---3--:R-:W-:Y:S01]  /*00e0*/  VIADD R2, R2, 0xffffffff ;  /* 0xffffffff02027836 */ /* 0x008fe20000000000 */
[C---:B------:R-:W-:Y:S02]  /*00f0*/  ISETP.GE.U32.AND P0, PT, R6.reuse, 0x20, PT ;  /* 0x000000200600780c */ /* 0x040fe40003f06070 */
[C---:B------:R-:W-:Y:S02]  /*0100*/  ISETP.NE.U32.AND P2, PT, R6.reuse, RZ, PT ;  /* 0x000000ff0600720c */ /* 0x040fe40003f45070 */
[----:B------:R-:W-:Y:S02]  /*0110*/  LEA R11, R6, UR16, 0x2 ;  /* 0x00000010060b7c11 */ /* 0x000fe4000f8e10ff */
[----:B------:R-:W2:Y:S01]  /*0120*/  S2UR UR31, SR_CTAID.X ;  /* 0x00000000001f79c3 */ /* 0x000ea20000002500 */
[----:B----4-:R-:W-:-:S06]  /*0130*/  VIADD R9, R8, 0xffffffff ;  /* 0xffffffff08097836 */ /* 0x010fcc0000000000 */
[----:B------:R3:W-:Y:S01]  /*0140*/  @!P0 STS [R11], RZ ;  /* 0x000000ff0b008388 */ /* 0x0007e20000000800 */
[----:B------:R-:W-:-:S03]  /*0150*/  NOP ;  /* 0x0000000000007918 */ /* 0x000fc60000000000 */
[----:B------:R3:W-:Y:S01]  /*0160*/  @!P2 STS [UR16+0x24], R2 ;  /* 0x00002402ff00a988 */ /* 0x0007e20008000810 */
[----:B-1----:R-:W-:-:S03]  /*0170*/  UIMAD UR4, UR5, UR4, UR30 ;  /* 0x00000004050472a4 */ /* 0x002fc6000f8e021e */
[----:B------:R3:W-:Y:S01]  /*0180*/  @!P2 STS [UR16+0x20], R9 ;  /* 0x00002009ff00a988 */ /* 0x0007e20008000810 */
[----:B--2---:R-:W-:-:S04]  /*0190*/  UIMAD UR4, UR4, UR6, UR31 ;  /* 0x00000006040472a4 */ /* 0x004fc8000f8e021f */
[----:B------:R-:W-:-:S03]  /*01a0*/  UIMAD UR5, UR4, 0x180, URZ ;  /* 0x00000180040578a4 */ /* 0x000fc6000f8e023f */
[----:B------:R-:W-:Y:S01]  /*01b0*/  UMOV UR4, URZ ;  /* 0x0000003f00047c82 */ /* 0x000fe20008000000 */
[----:B------:R-:W-:-:S04]  /*01c0*/  UIADD3 UR24, UP0, UR5, UR28, URZ ;  /* 0x0000001c05187290 */ /* 0x000fc8000ff1e03f */
[----:B------:R-:W-:Y:S01]  /*01d0*/  ULEA.HI.X.SX32 UR25, UR5, UR29, 0x1, UP0 ;  /* 0x0000001d05197291 */ /* 0x000fe200080f0e3f */
[----:B---3--:R-:W-:Y:S11]  /*01e0*/  @P2 BRA `(.L_x_1) ;  /* 0x0000000000182947 */ /* 0x008ff60003800000 */
[----:B------:R-:W1:Y:S01]  /*01f0*/  LDS R3, [UR16+0x8] ;  /* 0x00000810ff037984 */ /* 0x000e620008000800 */
[----:B------:R-:W2:Y:S01]  /*0200*/  LDC.64 R12, c[0x0][0x210] ;  /* 0x00008400ff0c7b82 */ /* 0x000ea20000000a00 */
[----:B------:R-:W-:Y:S02]  /*0210*/  IMAD.MOV.U32 R4, RZ, RZ, 0x70 ;  /* 0x00000070ff047424 */ /* 0x000fe400078e00ff */
[----:B--2---:R2:W-:Y:S03]  /*0220*/  STS.64 [UR16], R12 ;  /* 0x0000000cff007988 */ /* 0x0045e60008000a10 */
[----:B-1----:R-:W-:-:S05]  /*0230*/  LOP3.LUT R3, R3, 0x10, R4, 0xd8, !PT ;  /* 0x0000001003037812 */ /* 0x002fca00078ed804 */
[----:B------:R2:W-:Y:S02]  /*0240*/  STS [UR16+0x8], R3 ;  /* 0x00000803ff007988 */ /* 0x0005e40008000810 */
.L_x_1:
[----:B------:R-:W-:Y:S05]  /*0250*/  BSYNC B0 ;  /* 0x0000000000007941 */ /* 0x000fea0003800000 */
.L_x_0:
[----:B------:R-:W-:Y:S04]  /*0260*/  BSSY B0, `(.L_x_2) ;  /* 0x000000a000007945 */ /* 0x000fe80003800000 */
[----:B------:R-:W-:Y:S05]  /*0270*/  @P2 BRA `(.L_x_3) ;  /* 0x0000000000202947 */ /* 0x000fea0003800000 */
[----:B--2---:R-:W1:Y:S01]  /*0280*/  LDS R3, [UR16+0x34] ;  /* 0x00003410ff037984 */ /* 0x004e620008000800 */
[----:B------:R-:W-:Y:S02]  /*0290*/  IMAD.MOV.U32 R4, RZ, RZ, 0x3f000000 ;  /* 0x3f000000ff047424 */ /* 0x000fe400078e00ff */
[----:B------:R-:W-:Y:S01]  /*02a0*/  @!P2 IMAD.MOV.U32 R5, RZ, RZ, 0x7f ;  /* 0x0000007fff05a424 */ /* 0x000fe200078e00ff */
[----:B------:R-:W2:Y:S02]  /*02b0*/  @!P2 LDS R10, [UR16+0x38] ;  /* 0x00003810ff0aa984 */ /* 0x000ea40008000800 */
[----:B-1----:R-:W-:Y:S02]  /*02c0*/  LOP3.LUT R3, R3, 0xff000000, R4, 0xb8, !PT ;  /* 0xff00000003037812 */ /* 0x002fe400078eb804 */
[----:B--2---:R-:W-:-:S03]  /*02d0*/  @!P2 LOP3.LUT R4, R10, 0xff, R5, 0xb8, !PT ;  /* 0x000000ff0a04a812 */ /* 0x004fc600078eb805 */
[----:B------:R1:W-:Y:S04]  /*02e0*/  STS [UR16+0x34], R3 ;  /* 0x00003403ff007988 */ /* 0x0003e80008000810 */
[----:B------:R1:W-:Y:S02]  /*02f0*/  @!P2 STS [UR16+0x38], R4 ;  /* 0x00003804ff00a988 */ /* 0x0003e40008000810 */
.L_x_3:
[----:B------:R-:W-:Y:S05]  /*0300*/  BSYNC B0 ;  /* 0x0000000000007941 */ /* 0x000fea0003800000 */
.L_x_2:
[----:B------:R-:W-:Y:S04]  /*0310*/  BSSY B0, `(.L_x_4) ;  /* 0x000000e000007945 */ /* 0x000fe80003800000 */
[----:B------:R-:W-:Y:S05]  /*0320*/  @P2 BRA `(.L_x_5) ;  /* 0x0000000000302947 */ /* 0x000fea0003800000 */
[----:B-1----:R-:W1:Y:S01]  /*0330*/  LDS R4, [UR16+0x34] ;  /* 0x00003410ff047984 */ /* 0x002e620008000800 */
[----:B--2---:R-:W2:Y:S03]  /*0340*/  LDC.64 R12, c[0x0][0x238] ;  /* 0x00008e00ff0c7b82 */ /* 0x004ea60000000a00 */
[----:B------:R-:W3:Y:S01]  /*0350*/  LDS R3, [UR16+0x1c] ;  /* 0x00001c10ff037984 */ /* 0x000ee20008000800 */
[C---:B--2---:R-:W-:Y:S01]  /*0360*/  SHF.L.U64.HI R10, R12.reuse, 0x1, R13 ;  /* 0x000000010c0a7819 */ /* 0x044fe2000001020d */
[----:B------:R-:W-:-:S03]  /*0370*/  IMAD.SHL.U32 R5, R12, 0x2, RZ ;  /* 0x000000020c057824 */ /* 0x000fc600078e00ff */
[--C-:B------:R-:W-:Y:S02]  /*0380*/  SHF.R.U32.HI R12, RZ, 0x4, R10.reuse ;  /* 0x00000004ff0c7819 */ /* 0x100fe4000001160a */
[----:B------:R-:W-:-:S05]  /*0390*/  SHF.R.U64 R5, R5, 0x4, R10 ;  /* 0x0000000405057819 */ /* 0x000fca000000120a */
[----:B------:R4:W-:Y:S01]  /*03a0*/  STS [UR16+0xc], R5 ;  /* 0x00000c05ff007988 */ /* 0x0009e20008000810 */
[----:B-1----:R-:W-:Y:S02]  /*03b0*/  LOP3.LUT R4, R4, 0x7, RZ, 0xb8, !PT ;  /* 0x0000000704047812 */ /* 0x002fe400078eb8ff */
[----:B---3--:R-:W-:-:S03]  /*03c0*/  LOP3.LUT R3, R3, 0xf, R12, 0xb8, !PT ;  /* 0x0000000f03037812 */ /* 0x008fc600078eb80c */
[----:B------:R4:W-:Y:S04]  /*03d0*/  STS [UR16+0x34], R4 ;  /* 0x00003404ff007988 */ /* 0x0009e80008000810 */
[----:B------:R4:W-:Y:S02]  /*03e0*/  STS [UR16+0x1c], R3 ;  /* 0x00001c03ff007988 */ /* 0x0009e40008000810 */
.L_x_5:
[----:B------:R-:W-:Y:S05]  /*03f0*/  BSYNC B0 ;  /* 0x0000000000007941 */ /* 0x000fea0003800000 */
.L_x_4:
[----:B------:R-:W-:Y:S04]  /*0400*/  BSSY B1, `(.L_x_6) ;  /* 0x000001a000017945 */ /* 0x000fe80003800000 */
[----:B------:R-:W-:Y:S04]  /*0410*/  BSSY B0, `(.L_x_7) ;  /* 0x0000015000007945 */ /* 0x000fe80003800000 */
[----:B------:R-:W-:Y:S05]  /*0420*/  @P2 BRA `(.L_x_8) ;  /* 0x0000000000202947 */ /* 0x000fea0003800000 */
[----:B-12-4-:R-:W1:Y:S02]  /*0430*/  LDS R3, [UR16+0x34] ;  /* 0x00003410ff037984 */ /* 0x016e640008000800 */
[----:B-1----:R-:W-:-:S05]  /*0440*/  LOP3.LUT R3, R3, 0x38, RZ, 0xb8, !PT ;  /* 0x0000003803037812 */ /* 0x002fca00078eb8ff */
[----:B------:R1:W-:Y:S01]  /*0450*/  STS [UR16+0x34], R3 ;  /* 0x00003403ff007988 */ /* 0x0003e20008000810 */
[----:B------:R-:W-:Y:S05]  /*0460*/  @P2 BRA `(.L_x_9) ;  /* 0x0000000000202947 */ /* 0x000fea0003800000 */
[----:B-1----:R-:W1:Y:S01]  /*0470*/  LDS R3, [UR16+0x8] ;  /* 0x00000810ff037984 */ /* 0x002e620008000800 */
[----:B------:R-:W-:-:S05]  /*0480*/  IMAD.MOV.U32 R4, RZ, RZ, 0x780 ;  /* 0x00000780ff047424 */ /* 0x000fca00078e00ff */
[----:B-1----:R-:W-:-:S05]  /*0490*/  LOP3.LUT R3, R3, 0x300, R4, 0xd8, !PT ;  /* 0x0000030003037812 */ /* 0x002fca00078ed804 */
[----:B------:R3:W-:Y:S02]  /*04a0*/  STS [UR16+0x8], R3 ;  /* 0x00000803ff007988 */ /* 0x0007e40008000810 */
.L_x_8:
[----:B------:R-:W-:Y:S05]  /*04b0*/  @P2 BRA `(.L_x_10) ;  /* 0x0000000000282947 */ /* 0x000fea0003800000 */
[----:B-1234-:R-:W1:Y:S02]  /*04c0*/  LDS R3, [UR16+0x8] ;  /* 0x00000810ff037984 */ /* 0x01ee640008000800 */
[----:B-1----:R-:W-:-:S05]  /*04d0*/  LOP3.LUT R3, R3, 0x1800, RZ, 0xb8, !PT ;  /* 0x0000180003037812 */ /* 0x002fca00078eb8ff */
[----:B------:R2:W-:Y:S02]  /*04e0*/  STS [UR16+0x8], R3 ;  /* 0x00000803ff007988 */ /* 0x0005e40008000810 */
.L_x_9:
[----:B------:R-:W-:Y:S05]  /*04f0*/  @P2 BREAK B0 ;  /* 0x0000000000002942 */ /* 0x000fea0003800000 */
[----:B------:R-:W-:Y:S05]  /*0500*/  @P2 BRA `(.L_x_11) ;  /* 0x0000000000242947 */ /* 0x000fea0003800000 */
[----:B------:R-:W3:Y:S01]  /*0510*/  LDS R4, [UR16+0x8] ;  /* 0x00000810ff047984 */ /* 0x000ee20008000800 */
[----:B-12---:R-:W-:-:S05]  /*0520*/  IMAD.MOV.U32 R3, RZ, RZ, 0x6000 ;  /* 0x00006000ff037424 */ /* 0x006fca00078e00ff */
[----:B---3--:R-:W-:-:S04]  /*0530*/  LOP3.LUT R3, R4, 0x6000, R3, 0xd8, !PT ;  /* 0x0000600004037812 */ /* 0x008fc800078ed803 */
[----:B------:R-:W-:-:S05]  /*0540*/  LOP3.LUT R3, R3, 0x400000, RZ, 0xb8, !PT ;  /* 0x0040000003037812 */ /* 0x000fca00078eb8ff */
[----:B------:R5:W-:Y:S02]  /*0550*/  STS [UR16+0x8], R3 ;  /* 0x00000803ff007988 */ /* 0x000be40008000810 */
.L_x_10:
[----:B------:R-:W-:Y:S05]  /*0560*/  BSYNC B0 ;  /* 0x0000000000007941 */ /* 0x000fea0003800000 */
.L_x_7:
[----:B-12345:R-:W1:Y:S02]  /*0570*/  @!P2 LDS R3, [UR16+0x8] ;  /* 0x00000810ff03a984 */ /* 0x03ee640008000800 */
[----:B-1----:R-:W-:-:S05]  /*0580*/  @!P2 LOP3.LUT R3, R3, 0x8000, RZ, 0xb8, !PT ;  /* 0x000080000303a812 */ /* 0x002fca00078eb8ff */
[----:B------:R3:W-:Y:S02]  /*0590*/  @!P2 STS [UR16+0x8], R3 ;  /* 0x00000803ff00a988 */ /* 0x0007e40008000810 */
.L_x_11:
[----:B------:R-:W-:Y:S05]  /*05a0*/  BSYNC B1 ;  /* 0x0000000000017941 */ /* 0x000fea0003800000 */
.L_x_6:
[----:B------:R-:W-:Y:S05]  /*05b0*/  WARPSYNC.ALL ;  /* 0x0000000000007948 */ /* 0x000fea0003800000 */
[----:B------:R-:W-:Y:S05]  /*05c0*/  @P0 BRA `(.L_x_12) ;  /* 0x0000000000280947 */ /* 0x000fea0003800000 */
[----:B-123--:R-:W1:Y:S01]  /*05d0*/  S2R R3, SR_LANEID ;  /* 0x0000000000037919 */ /* 0x00ee620000000000 */
[----:B------:R-:W-:Y:S05]  /*05e0*/  WARPSYNC.ALL ;  /* 0x0000000000007948 */ /* 0x000fea0003800000 */
[----:B-1----:R-:W-:-:S05]  /*05f0*/  IMAD.SHL.U32 R3, R3, 0x4, RZ ;  /* 0x0000000403037824 */ /* 0x002fca00078e00ff */
[----:B------:R-:W1:Y:S01]  /*0600*/  LDS R7, [R3+UR16] ;  /* 0x0000001003077984 */ /* 0x000e620008000800 */
[----:B------:R-:W-:-:S05]  /*0610*/  IADD3 R4, P1, R3, UR24, RZ ;  /* 0x0000001803047c10 */ /* 0x000fca000ff3e0ff */
[----:B------:R-:W-:-:S05]  /*0620*/  IMAD.X R5, RZ, RZ, UR25, P1 ;  /* 0x00000019ff057e24 */ /* 0x000fca00088e06ff */
[----:B-1----:R4:W5:Y:S01]  /*0630*/  ATOMG.E.EXCH.STRONG.GPU PT, RZ, [R4], R7 ;  /* 0x0000000704ff73a8 */ /* 0x00296200041ee100 */
[----:B------:R-:W-:-:S04]  /*0640*/  DEPBAR {5,4,3,2,1,0} ;  /* 0x0000003f0000791a */ /* 0x000fc80000000000 */
[----:B------:R4:W-:Y:S01]  /*0650*/  UTMACCTL.IV [UR24] ;  /* 0x00000000180079b9 */ /* 0x0009e20008000000 */
[----:B------:R-:W-:Y:S01]  /*0660*/  NOP ;  /* 0x0000000000007918 */ /* 0x000fe20000000000 */
.L_x_12:
[----:B------:R-:W-:Y:S05]  /*0670*/  @P0 BRA `(.L_x_13) ;  /* 0x00000000000c0947 */ /* 0x000fea0003800000 */
[----:B------:R0:W-:Y:S01]  /*0680*/  UTMACMDFLUSH ;  /* 0x00000000000079b7 */ /* 0x0001e20000000000 */
[----:B------:R-:W-:Y:S05]  /*0690*/  @P0 BRA `(.L_x_13) ;  /* 0x0000000000040947 */ /* 0x000fea0003800000 */
[----:B------:R-:W-:-:S04]  /*06a0*/  DEPBAR.LE SB0, 0x0 ;  /* 0x000080000000791a */ /* 0x000fc80000000000 */
.L_x_13:
[----:B------:R-:W-:Y:S05]  /*06b0*/  WARPSYNC.ALL ;  /* 0x0000000000007948 */ /* 0x000fea0003800000 */
[----:B-----5:R-:W-:Y:S06]  /*06c0*/  BAR.SYNC.DEFER_BLOCKING 0x0 ;  /* 0x0000000000007b1d */ /* 0x020fec0000010000 */
[----:B------:R-:W-:Y:S02]  /*06d0*/  BSSY B1, `(.L_x_14) ;  /* 0x000000b000017945 */ /* 0x000fe40003800000 */
[----:B------:R-:W-:Y:S06]  /*06e0*/  BAR.SYNC.DEFER_BLOCKING 0x0 ;  /* 0x0000000000007b1d */ /* 0x000fec0000010000 */
[----:B------:R5:W-:Y:S01]  /*06f0*/  @!P0 STS [R11], RZ ;  /* 0x000000ff0b008388 */ /* 0x000be20000000800 */
[----:B------:R-:W-:Y:S01]  /*0700*/  NOP ;  /* 0x0000000000007918 */ /* 0x000fe20000000000 */
[----:B------:R-:W-:Y:S05]  /*0710*/  @P2 BRA `(.L_x_15) ;  /* 0x0000000000182947 */ /* 0x000fea0003800000 */
[----:B-123--:R-:W1:Y:S01]  /*0720*/  LDS R3, [UR16+0x8] ;  /* 0x00000810ff037984 */ /* 0x00ee620008000800 */
[----:B------:R-:W2:Y:S01]  /*0730*/  LDC.64 R12, c[0x0][0x218] ;  /* 0x00008600ff0c7b82 */ /* 0x000ea20000000a00 */
[----:B----4-:R-:W-:Y:S02]  /*0740*/  IMAD.MOV.U32 R4, RZ, RZ, 0x70 ;  /* 0x00000070ff047424 */ /* 0x010fe400078e00ff */
[----:B--2---:R2:W-:Y:S03]  /*0750*/  STS.64 [UR16], R12 ;  /* 0x0000000cff007988 */ /* 0x0045e60008000a10 */
[----:B-1----:R-:W-:-:S05]  /*0760*/  LOP3.LUT R3, R3, 0x10, R4, 0xd8, !PT ;  /* 0x0000001003037812 */ /* 0x002fca00078ed804 */
[----:B------:R2:W-:Y:S02]  /*0770*/  STS [UR16+0x8], R3 ;  /* 0x00000803ff007988 */ /* 0x0005e40008000810 */
.L_x_15:
[----:B----4-:R-:W-:Y:S05]  /*0780*/  BSYNC B1 ;  /* 0x0000000000017941 */ /* 0x010fea0003800000 */
.L_x_14:
[----:B------:R-:W-:Y:S04]  /*0790*/  BSSY B2, `(.L_x_16) ;  /* 0x000000f000027945 */ /* 0x000fe80003800000 */
[----:B------:R-:W-:Y:S04]  /*07a0*/  BSSY B1, `(.L_x_17) ;  /* 0x000000c000017945 */ /* 0x000fe80003800000 */
[----:B------:R-:W-:Y:S05]  /*07b0*/  @P2 BRA `(.L_x_18) ;  /* 0x0000000000282947 */ /* 0x000fea0003800000 */
[----:B-123--:R-:W1:Y:S01]  /*07c0*/  LDS R3, [UR16+0x34] ;  /* 0x00003410ff037984 */ /* 0x00ee620008000800 */
[----:B------:R-:W-:Y:S01]  /*07d0*/  IMAD.MOV.U32 R4, RZ, RZ, 0x3f000000 ;  /* 0x3f000000ff047424 */ /* 0x000fe200078e00ff */
[----:B------:R-:W-:Y:S05]  /*07e0*/  @P2 BREAK B1 ;  /* 0x0000000000012942 */ /* 0x000fea0003800000 */
[----:B-1----:R-:W-:-:S05]  /*07f0*/  LOP3.LUT R3, R3, 0xff000000, R4, 0xb8, !PT ;  /* 0xff00000003037812 */ /* 0x002fca00078eb804 */
[----:B------:R1:W-:Y:S01]  /*0800*/  STS [UR16+0x34], R3 ;  /* 0x00003403ff007988 */ /* 0x0003e20008000810 */
[----:B------:R-:W-:Y:S05]  /*0810*/  @P2 BRA `(.L_x_19) ;  /* 0x0000000000182947 */ /* 0x000fea0003800000 */
[----:B------:R-:W2:Y:S01]  /*0820*/  LDS R4, [UR16+0x38] ;  /* 0x00003810ff047984 */ /* 0x000ea20008000800 */
[----:B-1----:R-:W-:-:S05]  /*0830*/  IMAD.MOV.U32 R3, RZ, RZ, 0x3f ;  /* 0x0000003fff037424 */ /* 0x002fca00078e00ff */
[----:B--2---:R-:W-:-:S05]  /*0840*/  LOP3.LUT R3, R4, 0xff, R3, 0xb8, !PT ;  /* 0x000000ff04037812 */ /* 0x004fca00078eb803 */
[----:B------:R4:W-:Y:S02]  /*0850*/  STS [UR16+0x38], R3 ;  /* 0x00003803ff007988 */ /* 0x0009e40008000810 */
.L_x_18:
[----:B------:R-:W-:Y:S05]  /*0860*/  BSYNC B1 ;  /* 0x0000000000017941 */ /* 0x000fea0003800000 */
.L_x_17:
[----:B------:R1:W-:Y:S02]  /*0870*/  @!P2 STS [UR16+0x20], R9 ;  /* 0x00002009ff00a988 */ /* 0x0003e40008000810 */
.L_x_19:
[----:B------:R-:W-:Y:S05]  /*0880*/  BSYNC B2 ;  /* 0x0000000000027941 */ /* 0x000fea0003800000 */
.L_x_16:
[----:B------:R-:W-:Y:S05]  /*0890*/  WARPSYNC.ALL ;  /* 0x0000000000007948 */ /* 0x000fea0003800000 */
[----:B-1234-:R-:W1:Y:S01]  /*08a0*/  LDC R3, c[0x0][0x22c] ;  /* 0x00008b00ff037b82 */ /* 0x01ee620000000800 */
[----:B------:R-:W-:Y:S01]  /*08b0*/  BSSY B2, `(.L_x_20) ;  /* 0x0000010000027945 */ /* 0x000fe20003800000 */
[----:B-1----:R-:W-:-:S05]  /*08c0*/  VIADD R3, R3, 0xffffffff ;  /* 0xffffffff03037836 */ /* 0x002fca0000000000 */
[----:B------:R1:W-:Y:S01]  /*08d0*/  @!P2 STS [UR16+0x24], R3 ;  /* 0x00002403ff00a988 */ /* 0x0003e20008000810 */
[----:B------:R-:W-:Y:S05]  /*08e0*/  @P2 BRA `(.L_x_21) ;  /* 0x0000000000302947 */ /* 0x000fea0003800000 */
[----:B------:R-:W2:Y:S01]  /*08f0*/  LDS R5, [UR16+0x34] ;  /* 0x00003410ff057984 */ /* 0x000ea20008000800 */
[----:B------:R-:W3:Y:S03]  /*0900*/  LDC.64 R12, c[0x0][0x240] ;  /* 0x00009000ff0c7b82 */ /* 0x000ee60000000a00 */
[----:B------:R-:W4:Y:S01]  /*0910*/  LDS R4, [UR16+0x1c] ;  /* 0x00001c10ff047984 */ /* 0x000f220008000800 */
[C---:B---3--:R-:W-:Y:S01]  /*0920*/  SHF.L.U64.HI R10, R12.reuse, 0x1, R13 ;  /* 0x000000010c0a7819 */ /* 0x048fe2000001020d */
[----:B------:R-:W-:-:S03]  /*0930*/  IMAD.SHL.U32 R7, R12, 0x2, RZ ;  /* 0x000000020c077824 */ /* 0x000fc600078e00ff */
[--C-:B------:R-:W-:Y:S02]  /*0940*/  SHF.R.U32.HI R9, RZ, 0x4, R10.reuse ;  /* 0x00000004ff097819 */ /* 0x100fe4000001160a */
[----:B------:R-:W-:-:S05]  /*0950*/  SHF.R.U64 R7, R7, 0x4, R10 ;  /* 0x0000000407077819 */ /* 0x000fca000000120a */
[----:B------:R3:W-:Y:S01]  /*0960*/  STS [UR16+0xc], R7 ;  /* 0x00000c07ff007988 */ /* 0x0007e20008000810 */
[----:B--2---:R-:W-:Y:S02]  /*0970*/  LOP3.LUT R5, R5, 0x7, RZ, 0xb8, !PT ;  /* 0x0000000705057812 */ /* 0x004fe400078eb8ff */
[----:B----4-:R-:W-:-:S03]  /*0980*/  LOP3.LUT R4, R4, 0xf, R9, 0xb8, !PT ;  /* 0x0000000f04047812 */ /* 0x010fc600078eb809 */
[----:B------:R3:W-:Y:S04]  /*0990*/  STS [UR16+0x34], R5 ;  /* 0x00003405ff007988 */ /* 0x0007e80008000810 */
[----:B------:R3:W-:Y:S02]  /*09a0*/  STS [UR16+0x1c], R4 ;  /* 0x00001c04ff007988 */ /* 0x0007e40008000810 */
.L_x_21:
[----:B------:R-:W-:Y:S05]  /*09b0*/  BSYNC B2 ;  /* 0x0000000000027941 */ /* 0x000fea0003800000 */
.L_x_20:
[----:B------:R-:W-:Y:S04]  /*09c0*/  BSSY B3, `(.L_x_22) ;  /* 0x000001a000037945 */ /* 0x000fe80003800000 */
[----:B------:R-:W-:Y:S04]  /*09d0*/  BSSY B2, `(.L_x_23) ;  /* 0x0000015000027945 */ /* 0x000fe80003800000 */
[----:B------:R-:W-:Y:S05]  /*09e0*/  @P2 BRA `(.L_x_24) ;  /* 0x0000000000202947 */ /* 0x000fea0003800000 */
[----:B---3--:R-:W2:Y:S02]  /*09f0*/  LDS R4, [UR16+0x34] ;  /* 0x00003410ff047984 */ /* 0x008ea40008000800 */
[----:B--2---:R-:W-:-:S05]  /*0a00*/  LOP3.LUT R4, R4, 0x38, RZ, 0xb8, !PT ;  /* 0x0000003804047812 */ /* 0x004fca00078eb8ff */
[----:B------:R2:W-:Y:S01]  /*0a10*/  STS [UR16+0x34], R4 ;  /* 0x00003404ff007988 */ /* 0x0005e20008000810 */
[----:B------:R-:W-:Y:S05]  /*0a20*/  @P2 BRA `(.L_x_25) ;  /* 0x0000000000202947 */ /* 0x000fea0003800000 */
[----:B--2---:R-:W2:Y:S01]  /*0a30*/  LDS R4, [UR16+0x8] ;  /* 0x00000810ff047984 */ /* 0x004ea20008000800 */
[----:B------:R-:W-:-:S05]  /*0a40*/  IMAD.MOV.U32 R5, RZ, RZ, 0x780 ;  /* 0x00000780ff057424 */ /* 0x000fca00078e00ff */
[----:B--2---:R-:W-:-:S05]  /*0a50*/  LOP3.LUT R4, R4, 0x300, R5, 0xd8, !PT ;  /* 0x0000030004047812 */ /* 0x004fca00078ed805 */
[----:B------:R2:W-:Y:S02]  /*0a60*/  STS [UR16+0x8], R4 ;  /* 0x00000804ff007988 */ /* 0x0005e40008000810 */
.L_x_24:
[----:B------:R-:W-:Y:S05]  /*0a70*/  @P2 BRA `(.L_x_26) ;  /* 0x0000000000282947 */ /* 0x000fea0003800000 */
[----:B--23--:R-:W2:Y:S02]  /*0a80*/  LDS R4, [UR16+0x8] ;  /* 0x00000810ff047984 */ /* 0x00cea40008000800 */
[----:B--2---:R-:W-:-:S05]  /*0a90*/  LOP3.LUT R4, R4, 0x1800, RZ, 0xb8, !PT ;  /* 0x0000180004047812 */ /* 0x004fca00078eb8ff */
[----:B------:R3:W-:Y:S02]  /*0aa0*/  STS [UR16+0x8], R4 ;  /* 0x00000804ff007988 */ /* 0x0007e40008000810 */
.L_x_25:
[----:B------:R-:W-:Y:S05]  /*0ab0*/  @P2 BREAK B2 ;  /* 0x0000000000022942 */ /* 0x000fea0003800000 */
[----:B------:R-:W-:Y:S05]  /*0ac0*/  @P2 BRA `(.L_x_27) ;  /* 0x0000000000242947 */ /* 0x000fea0003800000 */
[----:B--23--:R-:W2:Y:S01]  /*0ad0*/  LDS R4, [UR16+0x8] ;  /* 0x00000810ff047984 */ /* 0x00cea20008000800 */
[----:B------:R-:W-:-:S05]  /*0ae0*/  IMAD.MOV.U32 R5, RZ, RZ, 0x6000 ;  /* 0x00006000ff057424 */ /* 0x000fca00078e00ff */
[----:B--2---:R-:W-:-:S04]  /*0af0*/  LOP3.LUT R4, R4, 0x6000, R5, 0xd8, !PT ;  /* 0x0000600004047812 */ /* 0x004fc800078ed805 */
[----:B------:R-:W-:-:S05]  /*0b00*/  LOP3.LUT R4, R4, 0x400000, RZ, 0xb8, !PT ;  /* 0x0040000004047812 */ /* 0x000fca00078eb8ff */
[----:B------:R4:W-:Y:S02]  /*0b10*/  STS [UR16+0x8], R4 ;  /* 0x00000804ff007988 */ /* 0x0009e40008000810 */
.L_x_26:
[----:B------:R-:W-:Y:S05]  /*0b20*/  BSYNC B2 ;  /* 0x0000000000027941 */ /* 0x000fea0003800000 */
.L_x_23:
[----:B--234-:R-:W2:Y:S02]  /*0b30*/  @!P2 LDS R4, [UR16+0x8] ;  /* 0x00000810ff04a984 */ /* 0x01cea40008000800 */
[----:B--2---:R-:W-:-:S05]  /*0b40*/  @!P2 LOP3.LUT R4, R4, 0x8000, RZ, 0xb8, !PT ;  /* 0x000080000404a812 */ /* 0x004fca00078eb8ff */
[----:B------:R4:W-:Y:S02]  /*0b50*/  @!P2 STS [UR16+0x8], R4 ;  /* 0x00000804ff00a988 */ /* 0x0009e40008000810 */
.L_x_27:
[----:B------:R-:W-:Y:S05]  /*0b60*/  BSYNC B3 ;  /* 0x0000000000037941 */ /* 0x000fea0003800000 */
.L_x_22:
[----:B------:R-:W-:Y:S05]  /*0b70*/  WARPSYNC.ALL ;  /* 0x0000000000007948 */ /* 0x000fea0003800000 */
[----:B------:R-:W-:-:S04]  /*0b80*/  UIADD3 UR27, UR5, 0x80, URZ ;  /* 0x00000080051b7890 */ /* 0x000fc8000fffe03f */
[----:B------:R-:W-:-:S04]  /*0b90*/  UIADD3 UR26, UP0, UR27, UR28, URZ ;  /* 0x0000001c1b1a7290 */ /* 0x000fc8000ff1e03f */
[----:B------:R-:W-:Y:S01]  /*0ba0*/  ULEA.HI.X.SX32 UR27, UR27, UR29, 0x1, UP0 ;  /* 0x0000001d1b1b7291 */ /* 0x000fe200080f0e3f */
[----:B------:R-:W-:Y:S11]  /*0bb0*/  @P0 BRA `(.L_x_28) ;  /* 0x0000000000280947 */ /* 0x000ff60003800000 */
[----:B--234-:R-:W2:Y:S01]  /*0bc0*/  S2R R4, SR_LANEID ;  /* 0x0000000000047919 */ /* 0x01cea20000000000 */
[----:B------:R-:W-:Y:S05]  /*0bd0*/  WARPSYNC.ALL ;  /* 0x0000000000007948 */ /* 0x000fea0003800000 */
[----:B--2---:R-:W-:-:S05]  /*0be0*/  IMAD.SHL.U32 R9, R4, 0x4, RZ ;  /* 0x0000000404097824 */ /* 0x004fca00078e00ff */
[----:B------:R-:W2:Y:S01]  /*0bf0*/  LDS R7, [R9+UR16] ;  /* 0x0000001009077984 */ /* 0x000ea20008000800 */
[----:B------:R-:W-:-:S05]  /*0c00*/  IADD3 R4, P1, R9, UR26, RZ ;  /* 0x0000001a09047c10 */ /* 0x000fca000ff3e0ff */
[----:B------:R-:W-:-:S05]  /*0c10*/  IMAD.X R5, RZ, RZ, UR27, P1 ;  /* 0x0000001bff057e24 */ /* 0x000fca00088e06ff */
[----:B--2---:R2:W3:Y:S01]  /*0c20*/  ATOMG.E.EXCH.STRONG.GPU PT, RZ, [R4], R7 ;  /* 0x0000000704ff73a8 */ /* 0x0044e200041ee100 */
[----:B------:R-:W-:-:S04]  /*0c30*/  DEPBAR {5,4,3,2,1,0} ;  /* 0x0000003f0000791a */ /* 0x000fc80000000000 */
[----:B------:R2:W-:Y:S01]  /*0c40*/  UTMACCTL.IV [UR26] ;  /* 0x000000001a0079b9 */ /* 0x0005e20008000000 */
[----:B------:R-:W-:Y:S01]  /*0c50*/  NOP ;  /* 0x0000000000007918 */ /* 0x000fe20000000000 */
.L_x_28:
[----:B------:R-:W-:Y:S05]  /*0c60*/  @P0 BRA `(.L_x_29) ;  /* 0x00000000000c0947 */ /* 0x000fea0003800000 */
[----:B------:R0:W-:Y:S01]  /*0c70*/  UTMACMDFLUSH ;  /* 0x00000000000079b7 */ /* 0x0001e20000000000 */
[----:B------:R-:W-:Y:S05]  /*0c80*/  @P0 BRA `(.L_x_29) ;  /* 0x0000000000040947 */ /* 0x000fea0003800000 */
[----:B------:R-:W-:-:S04]  /*0c90*/  DEPBAR.LE SB0, 0x0 ;  /* 0x000080000000791a */ /* 0x000fc80000000000 */
.L_x_29:
[----:B------:R-:W-:Y:S05]  /*0ca0*/  WARPSYNC.ALL ;  /* 0x0000000000007948 */ /* 0x000fea0003800000 */
[----:B---3--:R-:W-:Y:S06]  /*0cb0*/  BAR.SYNC.DEFER_BLOCKING 0x0 ;  /* 0x0000000000007b1d */ /* 0x008fec0000010000 */
[----:B------:R-:W-:Y:S02]  /*0cc0*/  BSSY B3, `(.L_x_30) ;  /* 0x000000b000037945 */ /* 0x000fe40003800000 */
[----:B------:R-:W-:Y:S06]  /*0cd0*/  BAR.SYNC.DEFER_BLOCKING 0x0 ;  /* 0x0000000000007b1d */ /* 0x000fec0000010000 */
[----:B------:R3:W-:Y:S01]  /*0ce0*/  @!P0 STS [R11], RZ ;  /* 0x000000ff0b008388 */ /* 0x0007e20000000800 */
[----:B------:R-:W-:Y:S01]  /*0cf0*/  NOP ;  /* 0x0000000000007918 */ /* 0x000fe20000000000 */
[----:B------:R-:W-:Y:S05]  /*0d00*/  @P2 BRA `(.L_x_31) ;  /* 0x0000000000182947 */ /* 0x000fea0003800000 */
[----:B--2-4-:R-:W2:Y:S01]  /*0d10*/  LDS R4, [UR16+0x8] ;  /* 0x00000810ff047984 */ /* 0x014ea20008000800 */
[----:B---3-5:R-:W3:Y:S01]  /*0d20*/  LDC.64 R10, c[0x0][0x220] ;  /* 0x00008800ff0a7b82 */ /* 0x028ee20000000a00 */
[----:B------:R-:W-:Y:S02]  /*0d30*/  IMAD.MOV.U32 R5, RZ, RZ, 0x70 ;  /* 0x00000070ff057424 */ /* 0x000fe400078e00ff */
[----:B---3--:R3:W-:Y:S03]  /*0d40*/  STS.64 [UR16], R10 ;  /* 0x0000000aff007988 */ /* 0x0087e60008000a10 */
[----:B--2---:R-:W-:-:S05]  /*0d50*/  LOP3.LUT R4, R4, 0x10, R5, 0xd8, !PT ;  /* 0x0000001004047812 */ /* 0x004fca00078ed805 */
[----:B------:R3:W-:Y:S02]  /*0d60*/  STS [UR16+0x8], R4 ;  /* 0x00000804ff007988 */ /* 0x0007e40008000810 */
.L_x_31:
[----:B--2---:R-:W-:Y:S05]  /*0d70*/  BSYNC B3 ;  /* 0x0000000000037941 */ /* 0x004fea0003800000 */
.L_x_30:
[----:B------:R-:W-:Y:S04]  /*0d80*/  BSSY B4, `(.L_x_32) ;  /* 0x0000011000047945 */ /* 0x000fe80003800000 */
[----:B------:R-:W-:Y:S04]  /*0d90*/  BSSY B3, `(.L_x_33) ;  /* 0x000000e000037945 */ /* 0x000fe80003800000 */
[----:B------:R-:W-:Y:S05]  /*0da0*/  @P2 BRA `(.L_x_34) ;  /* 0x0000000000242947 */ /* 0x000fea0003800000 */
[----:B---34-:R-:W2:Y:S01]  /*0db0*/  LDS R4, [UR16+0x34] ;  /* 0x00003410ff047984 */ /* 0x018ea20008000800 */
[----:B------:R-:W-:-:S05]  /*0dc0*/  IMAD.MOV.U32 R5, RZ, RZ, 0x3f000000 ;  /* 0x3f000000ff057424 */ /* 0x000fca00078e00ff */
[----:B--2---:R-:W-:-:S05]  /*0dd0*/  LOP3.LUT R4, R4, 0xff000000, R5, 0xb8, !PT ;  /* 0xff00000004047812 */ /* 0x004fca00078eb805 */
[----:B------:R2:W-:Y:S01]  /*0de0*/  STS [UR16+0x34], R4 ;  /* 0x00003404ff007988 */ /* 0x0005e20008000810 */
[----:B------:R-:W-:Y:S05]  /*0df0*/  @P2 BRA `(.L_x_35) ;  /* 0x00000000001c2947 */ /* 0x000fea0003800000 */
[----:B--2---:R-:W2:Y:S01]  /*0e00*/  LDS R4, [UR16+0x38] ;  /* 0x00003810ff047984 */ /* 0x004ea20008000800 */
[----:B------:R-:W-:-:S05]  /*0e10*/  IMAD.MOV.U32 R5, RZ, RZ, 0x7f ;  /* 0x0000007fff057424 */ /* 0x000fca00078e00ff */
[----:B--2---:R-:W-:-:S05]  /*0e20*/  LOP3.LUT R4, R4, 0xff, R5, 0xb8, !PT ;  /* 0x000000ff04047812 */ /* 0x004fca00078eb805 */
[----:B------:R2:W-:Y:S02]  /*0e30*/  STS [UR16+0x38], R4 ;  /* 0x00003804ff007988 */ /* 0x0005e40008000810 */
.L_x_34:
[----:B------:R-:W-:Y:S05]  /*0e40*/  @P2 BREAK B3 ;  /* 0x0000000000032942 */ /* 0x000fea0003800000 */
[----:B------:R-:W-:Y:S05]  /*0e50*/  @P2 BRA `(.L_x_36) ;  /* 0x00000000000c2947 */ /* 0x000fea0003800000 */
[----:B------:R1:W-:Y:S02]  /*0e60*/  STS [UR16+0x20], R3 ;  /* 0x00002003ff007988 */ /* 0x0003e40008000810 */
.L_x_35:
[----:B------:R-:W-:Y:S05]  /*0e70*/  BSYNC B3 ;  /* 0x0000000000037941 */ /* 0x000fea0003800000 */
.L_x_33:
[----:B------:R1:W-:Y:S02]  /*0e80*/  @!P2 STS [UR16+0x24], R2 ;  /* 0x00002402ff00a988 */ /* 0x0003e40008000810 */
.L_x_36:
[----:B------:R-:W-:Y:S05]  /*0e90*/  BSYNC B4 ;  /* 0x0000000000047941 */ /* 0x000fea0003800000 */
.L_x_32:
[----:B------:R-:W-:Y:S05]  /*0ea0*/  WARPSYNC.ALL ;  /* 0x0000000000007948 */ /* 0x000fea0003800000 */
[----:B------:R-:W-:Y:S04]  /*0eb0*/  BSSY B4, `(.L_x_37) ;  /* 0x000000e000047945 */ /* 0x000fe80003800000 */
[----:B------:R-:W-:Y:S05]  /*0ec0*/  @P2 BRA `(.L_x_38) ;  /* 0x0000000000302947 */ /* 0x000fea0003800000 */
[----:B-1----:R-:W1:Y:S01]  /*0ed0*/  LDS R3, [UR16+0x34] ;  /* 0x00003410ff037984 */ /* 0x002e620008000800 */
[----:B--234-:R-:W2:Y:S03]  /*0ee0*/  LDC.64 R4, c[0x0][0x248] ;  /* 0x00009200ff047b82 */ /* 0x01cea60000000a00 */
        /* <DEDUP_REMOVED lines=10> */
.L_x_38:
[----:B------:R-:W-:Y:S05]  /*0f90*/  BSYNC B4 ;  /* 0x0000000000047941 */ /* 0x000fea0003800000 */
.L_x_37:
[----:B------:R-:W-:Y:S04]  /*0fa0*/  BSSY B4, `(.L_x_39) ;  /* 0x000001a000047945 */ /* 0x000fe80003800000 */
[----:B------:R-:W-:Y:S04]  /*0fb0*/  BSSY B5, `(.L_x_40) ;  /* 0x0000015000057945 */ /* 0x000fe80003800000 */
[----:B------:R-:W-:Y:S05]  /*0fc0*/  @P2 BRA `(.L_x_41) ;  /* 0x0000000000202947 */ /* 0x000fea0003800000 */
[----:B-12---:R-:W1:Y:S02]  /*0fd0*/  LDS R2, [UR16+0x34] ;  /* 0x00003410ff027984 */ /* 0x006e640008000800 */
[----:B-1----:R-:W-:-:S05]  /*0fe0*/  LOP3.LUT R2, R2, 0x38, RZ, 0xb8, !PT ;  /* 0x0000003802027812 */ /* 0x002fca00078eb8ff */
[----:B------:R1:W-:Y:S01]  /*0ff0*/  STS [UR16+0x34], R2 ;  /* 0x00003402ff007988 */ /* 0x0003e20008000810 */
[----:B------:R-:W-:Y:S05]  /*1000*/  @P2 BRA `(.L_x_42) ;  /* 0x0000000000202947 */ /* 0x000fea0003800000 */
[----:B-1----:R-:W1:Y:S01]  /*1010*/  LDS R2, [UR16+0x8] ;  /* 0x00000810ff027984 */ /* 0x002e620008000800 */
[----:B------:R-:W-:-:S05]  /*1020*/  IMAD.MOV.U32 R3, RZ, RZ, 0x780 ;  /* 0x00000780ff037424 */ /* 0x000fca00078e00ff */
[----:B-1----:R-:W-:-:S05]  /*1030*/  LOP3.LUT R2, R2, 0x300, R3, 0xd8, !PT ;  /* 0x0000030002027812 */ /* 0x002fca00078ed803 */
[----:B------:R1:W-:Y:S02]  /*1040*/  STS [UR16+0x8], R2 ;  /* 0x00000802ff007988 */ /* 0x0003e40008000810 */
.L_x_41:
[----:B------:R-:W-:Y:S05]  /*1050*/  @P2 BRA `(.L_x_43) ;  /* 0x0000000000282947 */ /* 0x000fea0003800000 */
[----:B-12---:R-:W1:Y:S02]  /*1060*/  LDS R2, [UR16+0x8] ;  /* 0x00000810ff027984 */ /* 0x006e640008000800 */
[----:B-1----:R-:W-:-:S05]  /*1070*/  LOP3.LUT R2, R2, 0x1800, RZ, 0xb8, !PT ;  /* 0x0000180002027812 */ /* 0x002fca00078eb8ff */
[----:B------:R2:W-:Y:S02]  /*1080*/  STS [UR16+0x8], R2 ;  /* 0x00000802ff007988 */ /* 0x0005e40008000810 */
.L_x_42:
[----:B------:R-:W-:Y:S05]  /*1090*/  @P2 BREAK B5 ;  /* 0x0000000000052942 */ /* 0x000fea0003800000 */
[----:B------:R-:W-:Y:S05]  /*10a0*/  @P2 BRA `(.L_x_44) ;  /* 0x0000000000242947 */ /* 0x000fea0003800000 */
[----:B-12---:R-:W1:Y:S01]  /*10b0*/  LDS R2, [UR16+0x8] ;  /* 0x00000810ff027984 */ /* 0x006e620008000800 */
[----:B------:R-:W-:-:S05]  /*10c0*/  IMAD.MOV.U32 R3, RZ, RZ, 0x6000 ;  /* 0x00006000ff037424 */ /* 0x000fca00078e00ff */
[----:B-1----:R-:W-:-:S04]  /*10d0*/  LOP3.LUT R2, R2, 0x6000, R3, 0xd8, !PT ;  /* 0x0000600002027812 */ /* 0x002fc800078ed803 */
[----:B------:R-:W-:-:S05]  /*10e0*/  LOP3.LUT R2, R2, 0x400000, RZ, 0xb8, !PT ;  /* 0x0040000002027812 */ /* 0x000fca00078eb8ff */
[----:B------:R1:W-:Y:S02]  /*10f0*/  STS [UR16+0x8], R2 ;  /* 0x00000802ff007988 */ /* 0x0003e40008000810 */
.L_x_43:
[----:B------:R-:W-:Y:S05]  /*1100*/  BSYNC B5 ;  /* 0x0000000000057941 */ /* 0x000fea0003800000 */
.L_x_40:
[----:B-12---:R-:W1:Y:S02]  /*1110*/  @!P2 LDS R2, [UR16+0x8] ;  /* 0x00000810ff02a984 */ /* 0x006e640008000800 */
[----:B-1----:R-:W-:-:S05]  /*1120*/  @!P2 LOP3.LUT R2, R2, 0x8000, RZ, 0xb8, !PT ;  /* 0x000080000202a812 */ /* 0x002fca00078eb8ff */
[----:B------:R1:W-:Y:S02]  /*1130*/  @!P2 STS [UR16+0x8], R2 ;  /* 0x00000802ff00a988 */ /* 0x0003e40008000810 */
.L_x_44:
[----:B------:R-:W-:Y:S05]  /*1140*/  BSYNC B4 ;  /* 0x0000000000047941 */ /* 0x000fea0003800000 */
.L_x_39:
[----:B------:R-:W-:Y:S05]  /*1150*/  WARPSYNC.ALL ;  /* 0x0000000000007948 */ /* 0x000fea0003800000 */
[----:B------:R-:W-:Y:S01]  /*1160*/  UIADD3 UR5, UR5, 0x100, URZ ;  /* 0x0000010005057890 */ /* 0x000fe2000fffe03f */
[----:B------:R-:W-:Y:S02]  /*1170*/  ISETP.GE.AND P1, PT, R8, 0x1, PT ;  /* 0x000000010800780c */ /* 0x000fe40003f26270 */
[----:B------:R-:W-:Y:S02]  /*1180*/  CS2R R24, SRZ ;  /* 0x0000000000187805 */ /* 0x000fe4000001ff00 */
[----:B------:R-:W-:Y:S01]  /*1190*/  CS2R R26, SRZ ;  /* 0x00000000001a7805 */ /* 0x000fe2000001ff00 */
[----:B------:R-:W-:Y:S01]  /*11a0*/  UIADD3 UR28, UP0, UR5, UR28, URZ ;  /* 0x0000001c051c7290 */ /* 0x000fe2000ff1e03f */
[----:B------:R-:W-:-:S02]  /*11b0*/  CS2R R28, SRZ ;  /* 0x00000000001c7805 */ /* 0x000fc4000001ff00 */
[----:B------:R-:W-:Y:S02]  /*11c0*/  CS2R R30, SRZ ;  /* 0x00000000001e7805 */ /* 0x000fe4000001ff00 */
[----:B------:R-:W-:Y:S01]  /*11d0*/  CS2R R32, SRZ ;  /* 0x0000000000207805 */ /* 0x000fe2000001ff00 */
[----:B------:R-:W-:Y:S01]  /*11e0*/  ULEA.HI.X.SX32 UR29, UR5, UR29, 0x1, UP0 ;  /* 0x0000001d051d7291 */ /* 0x000fe200080f0e3f */
[----:B------:R-:W-:Y:S01]  /*11f0*/  IMAD.MOV.U32 R34, RZ, RZ, RZ ;  /* 0x000000ffff227224 */ /* 0x000fe200078e00ff */
[----:B------:R-:W-:Y:S10]  /*1200*/  @P0 BRA `(.L_x_45) ;  /* 0x0000000000280947 */ /* 0x000ff40003800000 */
[----:B-12---:R-:W3:Y:S01]  /*1210*/  S2R R2, SR_LANEID ;  /* 0x0000000000027919 */ /* 0x006ee20000000000 */
[----:B------:R-:W-:Y:S05]  /*1220*/  WARPSYNC.ALL ;  /* 0x0000000000007948 */ /* 0x000fea0003800000 */
[----:B---34-:R-:W-:-:S05]  /*1230*/  IMAD.SHL.U32 R4, R2, 0x4, RZ ;  /* 0x0000000402047824 */ /* 0x018fca00078e00ff */
[----:B------:R-:W1:Y:S01]  /*1240*/  LDS R5, [R4+UR16] ;  /* 0x0000001004057984 */ /* 0x000e620008000800 */
[----:B------:R-:W-:-:S05]  /*1250*/  IADD3 R2, P3, R4, UR28, RZ ;  /* 0x0000001c04027c10 */ /* 0x000fca000ff7e0ff */
[----:B------:R-:W-:-:S05]  /*1260*/  IMAD.X R3, RZ, RZ, UR29, P3 ;  /* 0x0000001dff037e24 */ /* 0x000fca00098e06ff */
[----:B-1----:R1:W2:Y:S01]  /*1270*/  ATOMG.E.EXCH.STRONG.GPU PT, RZ, [R2], R5 ;  /* 0x0000000502ff73a8 */ /* 0x0022a200041ee100 */
[----:B------:R-:W-:-:S04]  /*1280*/  DEPBAR {5,4,3,2,1,0} ;  /* 0x0000003f0000791a */ /* 0x000fc80000000000 */
[----:B------:R1:W-:Y:S01]  /*1290*/  UTMACCTL.IV [UR28] ;  /* 0x000000001c0079b9 */ /* 0x0003e20008000000 */
[----:B------:R-:W-:Y:S01]  /*12a0*/  NOP ;  /* 0x0000000000007918 */ /* 0x000fe20000000000 */
.L_x_45:
[----:B------:R-:W-:Y:S05]  /*12b0*/  @P0 BRA `(.L_x_46) ;  /* 0x00000000000c0947 */ /* 0x000fea0003800000 */
[----:B------:R0:W-:Y:S01]  /*12c0*/  UTMACMDFLUSH ;  /* 0x00000000000079b7 */ /* 0x0001e20000000000 */
[----:B------:R-:W-:Y:S05]  /*12d0*/  @P0 BRA `(.L_x_46) ;  /* 0x0000000000040947 */ /* 0x000fea0003800000 */
[----:B------:R-:W-:-:S04]  /*12e0*/  DEPBAR.LE SB0, 0x0 ;  /* 0x000080000000791a */ /* 0x000fc80000000000 */
.L_x_46:
[----:B------:R-:W-:Y:S05]  /*12f0*/  WARPSYNC.ALL ;  /* 0x0000000000007948 */ /* 0x000fea0003800000 */
[----:B--2---:R-:W-:Y:S01]  /*1300*/  BAR.SYNC.DEFER_BLOCKING 0x0 ;  /* 0x0000000000007b1d */ /* 0x004fe20000010000 */
[----:B------:R-:W-:Y:S01]  /*1310*/  USHF.L.U32 UR15, UR30, 0x6, URZ ;  /* 0x000000061e0f7899 */ /* 0x000fe2000800063f */
[----:B------:R-:W-:Y:S01]  /*1320*/  IMAD.MOV.U32 R35, RZ, RZ, RZ ;  /* 0x000000ffff237224 */ /* 0x000fe200078e00ff */
[----:B------:R-:W-:Y:S02]  /*1330*/  CS2R R36, SRZ ;  /* 0x0000000000247805 */ /* 0x000fe4000001ff00 */
[----:B------:R-:W-:-:S02]  /*1340*/  CS2R R38, SRZ ;  /* 0x0000000000267805 */ /* 0x000fc4000001ff00 */
[----:B------:R-:W-:Y:S01]  /*1350*/  CS2R R40, SRZ ;  /* 0x0000000000287805 */ /* 0x000fe2000001ff00 */
[----:B------:R-:W-:Y:S01]  /*1360*/  VOTEU.ALL UP0, P2 ;  /* 0x00000000003f7886 */ /* 0x000fe20001000000 */
[----:B------:R-:W-:Y:S01]  /*1370*/  UMOV UR6, 0x1 ;  /* 0x0000000100067882 */ /* 0x000fe20000000000 */
[----:B------:R-:W-:Y:S01]  /*1380*/  VOTEU.ALL UP1, P2 ;  /* 0x00000000003f7886 */ /* 0x000fe20001020000 */
[----:B------:R-:W-:Y:S01]  /*1390*/  VOTEU.ALL UP2, P2 ;  /* 0x00000000003f7886 */ /* 0x000fe20001040000 */
[----:B------:R-:W-:Y:S01]  /*13a0*/  VOTEU.ALL UP3, P2 ;  /* 0x00000000003f7886 */ /* 0x000fe20001060000 */
[----:B------:R-:W-:-:S04]  /*13b0*/  @!UP0 UIADD3 UR8, -UR6, 0x100000, URZ ;  /* 0x0010000006088890 */ /* 0x000fc8000fffe13f */
[----:B------:R-:W-:Y:S02]  /*13c0*/  @!UP0 USHF.L.U32 UR9, UR8, 0xb, URZ ;  /* 0x0000000b08098899 */ /* 0x000fe4000800063f */
[----:B------:R-:W-:Y:S01]  /*13d0*/  @!UP0 USHF.L.U32 UR8, UR8, 0x1, URZ ;  /* 0x0000000108088899 */ /* 0x000fe2000800063f */
[----:B------:R-:W-:Y:S01]  /*13e0*/  CS2R R42, SRZ ;  /* 0x00000000002a7805 */ /* 0x000fe2000001ff00 */
        /* <DEDUP_REMOVED lines=12> */
[----:B------:R-:W-:Y:S01]  /*14b0*/  VOTEU.ALL UP0, P2 ;  /* 0x00000000003f7886 */ /* 0x000fe20001000000 */
[----:B------:R-:W-:Y:S02]  /*14c0*/  CS2R R50, SRZ ;  /* 0x0000000000327805 */ /* 0x000fe4000001ff00 */
[----:B------:R-:W-:Y:S02]  /*14d0*/  CS2R R52, SRZ ;  /* 0x0000000000347805 */ /* 0x000fe4000001ff00 */
[----:B------:R-:W-:Y:S01]  /*14e0*/  CS2R R54, SRZ ;  /* 0x0000000000367805 */ /* 0x000fe2000001ff00 */
[----:B------:R-:W2:Y:S02]  /*14f0*/  FENCE.VIEW.ASYNC.S ;  /* 0x00000000000073c6 */ /* 0x000ea40000000000 */
[----:B--2---:R-:W2:Y:S02]  /*1500*/  @!UP0 SYNCS.EXCH.64 URZ, [UR16+0x18000], UR8 ;  /* 0x01800008103f85b2 */ /* 0x004ea40008000100 */
[----:B--2---:R-:W-:Y:S06]  /*1510*/  BAR.SYNC.DEFER_BLOCKING 0x0 ;  /* 0x0000000000007b1d */ /* 0x004fec0000010000 */
[----:B------:R2:W4:Y:S02]  /*1520*/  @!UP1 SYNCS.EXCH.64 URZ, [UR16+0x18008], UR10 ;  /* 0x0180080a103f95b2 */ /* 0x0005240008000100 */
[----:B----4-:R-:W-:Y:S01]  /*1530*/  BAR.SYNC.DEFER_BLOCKING 0x0 ;  /* 0x0000000000007b1d */ /* 0x010fe20000010000 */
[----:B--2---:R-:W-:-:S05]  /*1540*/  USHF.L.U32 UR11, UR31, 0x7, URZ ;  /* 0x000000071f0b7899 */ /* 0x004fca000800063f */
[----:B------:R2:W4:Y:S02]  /*1550*/  @!UP2 SYNCS.EXCH.64 URZ, [UR16+0x18010], UR12 ;  /* 0x0180100c103fa5b2 */ /* 0x0005240008000100 */
[----:B----4-:R-:W-:Y:S06]  /*1560*/  BAR.SYNC.DEFER_BLOCKING 0x0 ;  /* 0x0000000000007b1d */ /* 0x010fec0000010000 */
[----:B------:R2:W4:Y:S01]  /*1570*/  @!UP3 SYNCS.EXCH.64 URZ, [UR16+0x18018], UR6 ;  /* 0x01801806103fb5b2 */ /* 0x0005220008000100 */
[----:B------:R-:W-:Y:S05]  /*1580*/  @!P1 BRA `(.L_x_47) ;  /* 0x0000000400589947 */ /* 0x000fea0003800000 */
[----:B-1----:R-:W-:Y:S02]  /*1590*/  SHF.R.U32.HI R2, RZ, 0x5, R0 ;  /* 0x00000005ff027819 */ /* 0x002fe40000011600 */
[----:B------:R-:W-:Y:S02]  /*15a0*/  CS2R R24, SRZ ;  /* 0x0000000000187805 */ /* 0x000fe4000001ff00 */
[----:B------:R-:W-:Y:S02]  /*15b0*/  CS2R R26, SRZ ;  /* 0x00000000001a7805 */ /* 0x000fe4000001ff00 */
[----:B------:R-:W-:Y:S02]  /*15c0*/  CS2R R28, SRZ ;  /* 0x00000000001c7805 */ /* 0x000fe4000001ff00 */
[----:B------:R-:W-:Y:S02]  /*15d0*/  R2UR UR17, R2 ;  /* 0x00000000021172ca */ /* 0x000fe400000e0000 */
[----:B------:R-:W-:-:S02]  /*15e0*/  CS2R R30, SRZ ;  /* 0x00000000001e7805 */ /* 0x000fc4000001ff00 */
[----:B------:R-:W-:Y:S02]  /*15f0*/  CS2R R32, SRZ ;  /* 0x0000000000207805 */ /* 0x000fe4000001ff00 */
[----:B------:R-:W-:Y:S02]  /*1600*/  CS2R R34, SRZ ;  /* 0x0000000000227805 */ /* 0x000fe4000001ff00 */
[----:B------:R-:W-:Y:S02]  /*1610*/  CS2R R36, SRZ ;  /* 0x0000000000247805 */ /* 0x000fe4000001ff00 */
[----:B------:R-:W-:Y:S02]  /*1620*/  CS2R R38, SRZ ;  /* 0x0000000000267805 */ /* 0x000fe4000001ff00 */
[----:B------:R-:W-:Y:S02]  /*1630*/  CS2R R40, SRZ ;  /* 0x0000000000287805 */ /* 0x000fe4000001ff00 */
[----:B------:R-:W-:-:S02]  /*1640*/  CS2R R42, SRZ ;  /* 0x00000000002a7805 */ /* 0x000fc4000001ff00 */
[----:B------:R-:W-:Y:S02]  /*1650*/  CS2R R44, SRZ ;  /* 0x00000000002c7805 */ /* 0x000fe4000001ff00 */
[----:B------:R-:W-:Y:S02]  /*1660*/  CS2R R46, SRZ ;  /* 0x00000000002e7805 */ /* 0x000fe4000001ff00 */
[----:B------:R-:W-:Y:S02]  /*1670*/  CS2R R48, SRZ ;  /* 0x0000000000307805 */ /* 0x000fe4000001ff00 */
[----:B------:R-:W-:Y:S02]  /*1680*/  CS2R R50, SRZ ;  /* 0x0000000000327805 */ /* 0x000fe4000001ff00 */
[----:B------:R-:W-:Y:S02]  /*1690*/  CS2R R52, SRZ ;  /* 0x0000000000347805 */ /* 0x000fe4000001ff00 */
[----:B------:R-:W-:Y:S01]  /*16a0*/  CS2R R54, SRZ ;  /* 0x0000000000367805 */ /* 0x000fe2000001ff00 */
[----:B------:R-:W-:Y:S01]  /*16b0*/  UMOV UR5, URZ ;  /* 0x0000003f00057c82 */ /* 0x000fe20008000000 */
[----:B------:R-:W-:-:S05]  /*16c0*/  UMOV UR10, URZ ;  /* 0x0000003f000a7c82 */ /* 0x000fca0008000000 */
.L_x_49:
[----:B----4-:R-:W-:Y:S01]  /*16d0*/  BAR.SYNC.DEFER_BLOCKING 0x0 ;  /* 0x0000000000007b1d */ /* 0x010fe20000010000 */
[----:B------:R-:W-:Y:S01]  /*16e0*/  ULEA UR20, UR5, UR16, 0x3 ;  /* 0x0000001005147291 */ /* 0x000fe2000f8e183f */
[----:B------:R-:W-:Y:S01]  /*16f0*/  @!P2 IMAD.MOV.U32 R2, RZ, RZ, 0x6000 ;  /* 0x00006000ff02a424 */ /* 0x000fe200078e00ff */
[----:B------:R-:W-:Y:S01]  /*1700*/  ELECT P0, URZ, PT ;  /* 0x00000000003f782f */ /* 0x000fe20003800000 */
[----:B------:R-:W-:-:S03]  /*1710*/  ULEA UR8, UR5, UR16, 0xe ;  /* 0x0000001005087291 */ /* 0x000fc6000f8e703f */
[----:B------:R-:W-:Y:S02]  /*1720*/  ISETP.LT.U32.AND P0, PT, R6, 0x20, P0 ;  /* 0x000000200600780c */ /* 0x000fe40000701070 */
[----:B------:R-:W-:Y:S01]  /*1730*/  ELECT P1, URZ, PT ;  /* 0x00000000003f782f */ /* 0x000fe20003820000 */
[----:B--2---:R-:W-:-:S03]  /*1740*/  ULEA UR12, UR5, UR16, 0xd ;  /* 0x00000010050c7291 */ /* 0x004fc6000f8e683f */
[----:B------:R-:W-:Y:S01]  /*1750*/  ISETP.LT.U32.AND P1, PT, R6, 0x20, P1 ;  /* 0x000000200600780c */ /* 0x000fe20000f21070 */
[----:B------:R-:W-:Y:S01]  /*1760*/  UMOV UR14, UR10 ;  /* 0x0000000a000e7c82 */ /* 0x000fe20008000000 */
[----:B------:R-:W-:-:S05]  /*1770*/  UIADD3 UR12, UR12, 0x10000, URZ ;  /* 0x000100000c0c7890 */ /* 0x000fca000fffe03f */
[----:B------:R-:W-:Y:S01]  /*1780*/  VOTEU.ANY UP0, P0 ;  /* 0x00000000003f7886 */ /* 0x000fe20000000100 */
[----:B------:R-:W-:Y:S01]  /*1790*/  VOTEU.ANY UP2, P0 ;  /* 0x00000000003f7886 */ /* 0x000fe20000040100 */
[----:B------:R1:W-:Y:S01]  /*17a0*/  @!P2 SYNCS.ARRIVE.TRANS64 RZ, [UR20+0x18000], R2 ;  /* 0x01800002ffffa9a7 */ /* 0x0003e20008000014 */
[----:B------:R2:W-:Y:S06]  /*17b0*/  MEMBAR.ALL.CTA ;  /* 0x0000000000007992 */ /* 0x0005ec0000008000 */
[----:B--2---:R-:W2:Y:S01]  /*17c0*/  FENCE.VIEW.ASYNC.S ;  /* 0x00000000000073c6 */ /* 0x004ea20000000000 */
[----:B------:R-:W-:Y:S01]  /*17d0*/  @UP0 UIADD3 UR9, UR20, 0x18000, URZ ;  /* 0x0001800014090890 */ /* 0x000fe2000fffe03f */
[----:B------:R-:W-:Y:S01]  /*17e0*/  @UP0 UMOV UR6, UR24 ;  /* 0x0000001800060c82 */ /* 0x000fe20008000000 */
[----:B------:R-:W-:Y:S01]  /*17f0*/  @UP0 UMOV UR7, UR25 ;  /* 0x0000001900070c82 */ /* 0x000fe20008000000 */
[----:B--2---:R-:W-:Y:S01]  /*1800*/  VOTEU.ANY UP1, P1 ;  /* 0x00000000003f7886 */ /* 0x004fe20000820100 */
[----:B------:R-:W-:Y:S01]  /*1810*/  VOTEU.ANY UP3, P1 ;  /* 0x00000000003f7886 */ /* 0x000fe20000860100 */
[----:B-1----:R-:W-:-:S03]  /*1820*/  IMAD.U32 R2, RZ, RZ, UR4 ;  /* 0x00000004ff027e24 */ /* 0x002fc6000f8e00ff */
[----:B------:R-:W-:Y:S01]  /*1830*/  @UP1 UIADD3 UR13, UR20, 0x18000, URZ ;  /* 0x00018000140d1890 */ /* 0x000fe2000fffe03f */
[----:B------:R-:W-:Y:S01]  /*1840*/  @UP1 UMOV UR18, UR26 ;  /* 0x0000001a00121c82 */ /* 0x000fe20008000000 */
[----:B------:R-:W-:Y:S01]  /*1850*/  @UP1 UMOV UR19, UR27 ;  /* 0x0000001b00131c82 */ /* 0x000fe20008000000 */
[----:B------:R-:W-:Y:S01]  /*1860*/  SHF.L.U32 R2, R2, 0x1f, RZ ;  /* 0x0000001f02027819 */ /* 0x000fe200000006ff */
[----:B------:R-:W-:Y:S06]  /*1870*/  BAR.SYNC.DEFER_BLOCKING 0x0 ;  /* 0x0000000000007b1d */ /* 0x000fec0000010000 */
[----:B------:R1:W-:Y:S02]  /*1880*/  @UP2 UTMALDG.2D [UR8], [UR6] ;  /* 0x00000008060025b4 */ /* 0x0003e40008008000 */
[----:B------:R-:W-:Y:S06]  /*1890*/  BAR.SYNC.DEFER_BLOCKING 0x0 ;  /* 0x0000000000007b1d */ /* 0x000fec0000010000 */
[----:B------:R1:W-:Y:S02]  /*18a0*/  @UP3 UTMALDG.2D [UR12], [UR18] ;  /* 0x0000000c120035b4 */ /* 0x0003e40008008000 */
[----:B------:R-:W-:Y:S06]  /*18b0*/  BAR.SYNC.DEFER_BLOCKING 0x0 ;  /* 0x0000000000007b1d */ /* 0x000fec0000010000 */
[----:B------:R-:W2:Y:S02]  /*18c0*/  SYNCS.PHASECHK.TRANS64.TRYWAIT P0, [UR20+0x18000], R2 ;  /* 0x01800002ff0075a7 */ /* 0x000ea40008000154 */
[----:B-12---:R-:W-:Y:S05]  /*18d0*/  @!P0 BRA `(.L_x_48) ;  /* 0x0000000400748947 */ /* 0x006fea0003800000 */
.L_x_50:
[----:B------:R-:W-:Y:S01]  /*18e0*/  USHF.L.U32 UR6, UR17, 0x7, URZ ;  /* 0x0000000711067899 */ /* 0x000fe2000800063f */
[----:B------:R-:W-:Y:S02]  /*18f0*/  WARPGROUP.DEPBAR.LE gsb0, 0x0 ;  /* 0x00008000000079c5 */ /* 0x000fe40000010000 */
[----:B------:R-:W-:Y:S01]  /*1900*/  USHF.R.U32.HI UR22, URZ, 0x4, UR12 ;  /* 0x000000043f167899 */ /* 0x000fe2000801160c */
[----:B------:R-:W-:Y:S01]  /*1910*/  WARPGROUP.ARRIVE ;  /* 0x00000000000079c5 */ /* 0x000fe20000000000 */
[----:B------:R-:W-:Y:S01]  /*1920*/  ULOP3.LUT UR6, UR6, 0x200, URZ, 0xc0, !UPT ;  /* 0x0000020006067892 */ /* 0x000fe2000f8ec03f */
[----:B------:R-:W1:Y:S01]  /*1930*/  LDC R2, c[0x0][0x230] ;  /* 0x00008c00ff027b82 */ /* 0x000e620000000800 */
[----:B------:R-:W-:Y:S02]  /*1940*/  USGXT.U32 UR22, UR22, 0xe ;  /* 0x0000000e1616789a */ /* 0x000fe40008000000 */
[----:B------:R-:W-:Y:S01]  /*1950*/  ULEA.HI UR6, UR8, UR6, URZ, 0x1c ;  /* 0x0000000608067291 */ /* 0x000fe2000f8fe03f */
[----:B------:R-:W-:Y:S01]  /*1960*/  UMOV UR21, 0x40000040 ;  /* 0x4000004000157882 */ /* 0x000fe20000000000 */
[----:B------:R-:W-:-:S02]  /*1970*/  UMOV UR23, 0x40000040 ;  /* 0x4000004000177882 */ /* 0x000fc40000000000 */
[----:B------:R-:W-:Y:S01]  /*1980*/  ULOP3.LUT UR20, UR6, 0x3fff, URZ, 0xc0, !UPT ;  /* 0x00003fff06147892 */ /* 0x000fe2000f8ec03f */
[----:B------:R-:W-:Y:S02]  /*1990*/  UMOV UR7, URZ ;  /* 0x0000003f00077c82 */ /* 0x000fe40008000000 */
[----:B------:R-:W-:Y:S01]  /*19a0*/  UMOV UR6, URZ ;  /* 0x0000003f00067c82 */ /* 0x000fe20008000000 */
[----:B------:R-:W-:Y:S02]  /*19b0*/  UIADD3 UR10, UR10, 0x40, URZ ;  /* 0x000000400a0a7890 */ /* 0x000fe4000fffe03f */
[----:B------:R-:W-:-:S03]  /*19c0*/  UIADD3 UR5, UR5, 0x1, URZ ;  /* 0x0000000105057890 */ /* 0x000fc6000fffe03f */
[----:B------:R-:W-:Y:S01]  /*19d0*/  HGMMA.64x64x16.F32 R24, gdesc[UR20], R24 ;  /* 0x00e00000141879f0 */ /* 0x000fe20008700818 */
[----:B------:R-:W-:Y:S02]  /*19e0*/  UIADD3 UR20, UP0, UR20, 0x2, URZ ;  /* 0x0000000214147890 */ /* 0x000fe4000ff1e03f */
[----:B------:R-:W-:Y:S02]  /*19f0*/  UIADD3 UR22, UP1, UR22, 0x2, URZ ;  /* 0x0000000216167890 */ /* 0x000fe4000ff3e03f */
[----:B------:R-:W-:Y:S02]  /*1a00*/  UIADD3.X UR21, UR6, 0x40000040, URZ, UP0, !UPT ;  /* 0x4000004006157890 */ /* 0x000fe400087fe43f */
[----:B------:R-:W-:Y:S01]  /*1a10*/  UIADD3.X UR23, UR7, 0x40000040, URZ, UP1, !UPT ;  /* 0x4000004007177890 */ /* 0x000fe20008ffe43f */
[----:B-1----:R-:W-:Y:S01]  /*1a20*/  ISETP.LE.AND P0, PT, R2, UR10, PT ;  /* 0x0000000a02007c0c */ /* 0x002fe2000bf03270 */
[----:B------:R-:W-:Y:S02]  /*1a30*/  UIADD3.64 UR32, UR20, 0x2, URZ ;  /* 0x0000000214207897 */ /* 0x000fe4000fffe03f */
[----:B------:R-:W-:-:S02]  /*1a40*/  UIADD3.64 UR34, UR22, 0x2, URZ ;  /* 0x0000000216227897 */ /* 0x000fc4000fffe03f */
[----:B------:R-:W-:-:S04]  /*1a50*/  UISETP.NE.U32.AND UP0, UPT, UR5, 0x4, UPT ;  /* 0x000000040500788c */ /* 0x000fc8000bf05070 */
[----:B------:R-:W-:Y:S02]  /*1a60*/  USEL UR6, URZ, 0x1, UP0 ;  /* 0x000000013f067887 */ /* 0x000fe40008000000 */
[----:B------:R-:W-:Y:S02]  /*1a70*/  USEL UR5, UR5, URZ, UP0 ;  /* 0x0000003f05057287 */ /* 0x000fe40008000000 */
[----:B------:R-:W-:Y:S01]  /*1a80*/  ULOP3.LUT UR4, UR4, UR6, URZ, 0x3c, !UPT ;  /* 0x0000000604047292 */ /* 0x000fe2000f8e3c3f */
[----:B------:R-:W-:Y:S01]  /*1a90*/  HGMMA.64x64x16.F32 R24, gdesc[UR20], R24 ;  /* 0x00e00000141879f0 */ /* 0x000fe20008700818 */
[----:B------:R-:W-:Y:S02]  /*1aa0*/  UIADD3.64 UR20, UR20, 0x4, URZ ;  /* 0x0000000414147897 */ /* 0x000fe4000fffe03f */
[----:B------:R-:W-:Y:S01]  /*1ab0*/  UIADD3.64 UR22, UR22, 0x4, URZ ;  /* 0x0000000416167897 */ /* 0x000fe2000fffe03f */
[----:B------:R-:W-:Y:S08]  /*1ac0*/  HGMMA.64x64x16.F32 R24, gdesc[UR32], R24 ;  /* 0x00e00000201879f0 */ /* 0x000ff00008700818 */
[----:B------:R-:W-:Y:S01]  /*1ad0*/  HGMMA.64x64x16.F32 R24, gdesc[UR20], R24, gsb0 ;  /* 0x00e00000141879f0 */ /* 0x000fe20008000818 */
[----:B------:R-:W-:Y:S05]  /*1ae0*/  @!P0 BRA `(.L_x_49) ;  /* 0xfffffff800f88947 */ /* 0x000fea000383ffff */
.L_x_47:
[----:B------:R-:W-:Y:S02]  /*1af0*/  WARPGROUP.DEPBAR.LE gsb0, 0x0 ;  /* 0x00008000000079c5 */ /* 0x000fe40000010000 */
[----:B----4-:R-:W-:Y:S01]  /*1b00*/  BAR.SYNC.DEFER_BLOCKING 0x0 ;  /* 0x0000000000007b1d */ /* 0x010fe20000010000 */
[C---:B-1----:R-:W-:Y:S01]  /*1b10*/  IMAD.SHL.U32 R2, R0.reuse, 0x80, RZ ;  /* 0x0000008000027824 */ /* 0x042fe200078e00ff */
[----:B------:R-:W-:Y:S01]  /*1b20*/  F2FP.F16.F32.PACK_AB R24, R25, R24 ;  /* 0x000000181918723e */ /* 0x000fe200000000ff */
[----:B------:R-:W-:Y:S01]  /*1b30*/  IMAD.SHL.U32 R3, R0, 0x40, RZ ;  /* 0x0000004000037824 */ /* 0x000fe200078e00ff */
[----:B------:R-:W-:Y:S02]  /*1b40*/  F2FP.F16.F32.PACK_AB R25, R27, R26 ;  /* 0x0000001a1b19723e */ /* 0x000fe400000000ff */
[----:B------:R-:W-:Y:S02]  /*1b50*/  ELECT P0, URZ, PT ;  /* 0x00000000003f782f */ /* 0x000fe40003800000 */
[----:B------:R-:W-:Y:S01]  /*1b60*/  LOP3.LUT R2, R2, 0x780, RZ, 0xc0, !PT ;  /* 0x0000078002027812 */ /* 0x000fe200078ec0ff */
[----:B------:R-:W-:Y:S01]  /*1b70*/  UMOV UR17, UR15 ;  /* 0x0000000f00117c82 */ /* 0x000fe20008000000 */
[----:B------:R-:W-:Y:S01]  /*1b80*/  F2FP.F16.F32.PACK_AB R32, R33, R32 ;  /* 0x000000202120723e */ /* 0x000fe200000000ff */
[----:B------:R-:W-:Y:S01]  /*1b90*/  UMOV UR18, UR11 ;  /* 0x0000000b00127c82 */ /* 0x000fe20008000000 */
[----:B---3--:R-:W-:Y:S01]  /*1ba0*/  LOP3.LUT R4, R2, 0x3800, R3, 0xf8, !PT ;  /* 0x0000380002047812 */ /* 0x008fe200078ef803 */
[----:B------:R-:W-:Y:S01]  /*1bb0*/  IMAD.SHL.U32 R2, R0, 0x10, RZ ;  /* 0x0000001000027824 */ /* 0x000fe200078e00ff */
[----:B------:R-:W-:-:S02]  /*1bc0*/  F2FP.F16.F32.PACK_AB R26, R29, R28 ;  /* 0x0000001c1d1a723e */ /* 0x000fc400000000ff */
[----:B------:R-:W-:Y:S02]  /*1bd0*/  F2FP.F16.F32.PACK_AB R27, R31, R30 ;  /* 0x0000001e1f1b723e */ /* 0x000fe400000000ff */
[----:B------:R-:W-:Y:S02]  /*1be0*/  LOP3.LUT R3, R2, 0x70, RZ, 0xc0, !PT ;  /* 0x0000007002037812 */ /* 0x000fe400078ec0ff */
[----:B------:R-:W-:Y:S02]  /*1bf0*/  F2FP.F16.F32.PACK_AB R33, R35, R34 ;  /* 0x000000222321723e */ /* 0x000fe400000000ff */
[----:B------:R-:W-:Y:S02]  /*1c00*/  LOP3.LUT R3, R3, 0x10, R0, 0x78, !PT ;  /* 0x0000001003037812 */ /* 0x000fe400078e7800 */
[----:B------:R-:W-:Y:S01]  /*1c10*/  F2FP.F16.F32.PACK_AB R40, R41, R40 ;  /* 0x000000282928723e */ /* 0x000fe200000000ff */
[----:B------:R-:W1:Y:S02]  /*1c20*/  @!P2 SYNCS.CCTL.IV [UR16+0x18000] ;  /* 0x01800000ff00a9b1 */ /* 0x000e640008000010 */
[----:B-1----:R-:W-:Y:S01]  /*1c30*/  BAR.SYNC.DEFER_BLOCKING 0x0 ;  /* 0x0000000000007b1d */ /* 0x002fe20000010000 */
[----:B------:R-:W-:-:S02]  /*1c40*/  LOP3.LUT R3, R4, R3, RZ, 0xfc, !PT ;  /* 0x0000000304037212 */ /* 0x000fc400078efcff */
[----:B------:R-:W-:Y:S02]  /*1c50*/  F2FP.F16.F32.PACK_AB R34, R37, R36 ;  /* 0x000000242522723e */ /* 0x000fe400000000ff */
[C---:B------:R-:W-:Y:S01]  /*1c60*/  LOP3.LUT R2, R3.reuse, 0x20, RZ, 0x3c, !PT ;  /* 0x0000002003027812 */ /* 0x040fe200078e3cff */
[C---:B------:R-:W-:Y:S01]  /*1c70*/  VIADD R0, R3.reuse, UR16 ;  /* 0x0000001003007c36 */ /* 0x040fe20008000000 */
[C---:B------:R-:W-:Y:S02]  /*1c80*/  LOP3.LUT R4, R3.reuse, 0x40, RZ, 0x3c, !PT ;  /* 0x0000004003047812 */ /* 0x040fe400078e3cff */
[----:B------:R-:W-:Y:S01]  /*1c90*/  LOP3.LUT R3, R3, 0x60, RZ, 0x3c, !PT ;  /* 0x0000006003037812 */ /* 0x000fe200078e3cff */
[----:B------:R-:W-:Y:S01]  /*1ca0*/  VIADD R2, R2, UR16 ;  /* 0x0000001002027c36 */ /* 0x000fe20008000000 */
[----:B------:R-:W-:Y:S01]  /*1cb0*/  F2FP.F16.F32.PACK_AB R35, R39, R38 ;  /* 0x000000262723723e */ /* 0x000fe200000000ff */
[----:B------:R-:W-:Y:S01]  /*1cc0*/  VIADD R4, R4, UR16 ;  /* 0x0000001004047c36 */ /* 0x000fe20008000000 */
[----:B------:R-:W-:Y:S01]  /*1cd0*/  F2FP.F16.F32.PACK_AB R41, R43, R42 ;  /* 0x0000002a2b29723e */ /* 0x000fe200000000ff */
[----:B------:R-:W-:Y:S01]  /*1ce0*/  VIADD R3, R3, UR16 ;  /* 0x0000001003037c36 */ /* 0x000fe20008000000 */
[----:B------:R-:W-:-:S02]  /*1cf0*/  F2FP.F16.F32.PACK_AB R48, R49, R48 ;  /* 0x000000303130723e */ /* 0x000fc400000000ff */
[----:B------:R-:W-:Y:S02]  /*1d00*/  F2FP.F16.F32.PACK_AB R42, R45, R44 ;  /* 0x0000002c2d2a723e */ /* 0x000fe400000000ff */
[----:B------:R-:W-:Y:S02]  /*1d10*/  F2FP.F16.F32.PACK_AB R43, R47, R46 ;  /* 0x0000002e2f2b723e */ /* 0x000fe400000000ff */
[----:B------:R-:W-:Y:S02]  /*1d20*/  F2FP.F16.F32.PACK_AB R49, R51, R50 ;  /* 0x000000323331723e */ /* 0x000fe400000000ff */
[----:B------:R-:W-:Y:S01]  /*1d30*/  F2FP.F16.F32.PACK_AB R50, R53, R52 ;  /* 0x000000343532723e */ /* 0x000fe200000000ff */
[----:B------:R-:W1:Y:S02]  /*1d40*/  @!P2 SYNCS.CCTL.IV [UR16+0x18008] ;  /* 0x01800800ff00a9b1 */ /* 0x000e640008000010 */
[----:B-1----:R-:W-:Y:S01]  /*1d50*/  BAR.SYNC.DEFER_BLOCKING 0x0 ;  /* 0x0000000000007b1d */ /* 0x002fe20000010000 */
[----:B------:R-:W-:-:S02]  /*1d60*/  F2FP.F16.F32.PACK_AB R51, R55, R54 ;  /* 0x000000363733723e */ /* 0x000fc400000000ff */
[----:B------:R-:W-:-:S13]  /*1d70*/  ISETP.LT.U32.AND P0, PT, R6, 0x20, P0 ;  /* 0x000000200600780c */ /* 0x000fda0000701070 */
[----:B------:R-:W-:Y:S01]  /*1d80*/  VOTEU.ANY UP0, P0 ;  /* 0x00000000003f7886 */ /* 0x000fe20000000100 */
[----:B------:R-:W-:-:S04]  /*1d90*/  VOTEU.ANY UP1, P0 ;  /* 0x00000000003f7886 */ /* 0x000fc80000020100 */
[----:B--2---:R-:W-:Y:S01]  /*1da0*/  @UP0 UMOV UR6, UR28 ;  /* 0x0000001c00060c82 */ /* 0x004fe20008000000 */
[----:B------:R-:W-:Y:S01]  /*1db0*/  @UP0 UMOV UR7, UR29 ;  /* 0x0000001d00070c82 */ /* 0x000fe20008000000 */
[----:B------:R-:W1:Y:S02]  /*1dc0*/  @!P2 SYNCS.CCTL.IV [UR16+0x18010] ;  /* 0x01801000ff00a9b1 */ /* 0x000e640008000010 */
[----:B-1----:R-:W-:Y:S06]  /*1dd0*/  BAR.SYNC.DEFER_BLOCKING 0x0 ;  /* 0x0000000000007b1d */ /* 0x002fec0000010000 */
[----:B------:R-:W1:Y:S02]  /*1de0*/  @!P2 SYNCS.CCTL.IV [UR16+0x18018] ;  /* 0x01801800ff00a9b1 */ /* 0x000e640008000010 */
[----:B-1----:R-:W-:Y:S04]  /*1df0*/  STSM.16.M88.4 [R0], R24 ;  /* 0x0000001800007844 */ /* 0x002fe80000000200 */
[----:B------:R-:W-:Y:S04]  /*1e00*/  STSM.16.M88.4 [R2], R32 ;  /* 0x0000002002007844 */ /* 0x000fe80000000200 */
[----:B------:R-:W-:Y:S04]  /*1e10*/  STSM.16.M88.4 [R4], R40 ;  /* 0x0000002804007844 */ /* 0x000fe80000000200 */
[----:B------:R-:W-:Y:S01]  /*1e20*/  STSM.16.M88.4 [R3], R48 ;  /* 0x0000003003007844 */ /* 0x000fe20000000200 */
[----:B------:R1:W-:Y:S06]  /*1e30*/  MEMBAR.ALL.CTA ;  /* 0x0000000000007992 */ /* 0x0003ec0000008000 */
[----:B-1----:R-:W1:Y:S02]  /*1e40*/  FENCE.VIEW.ASYNC.S ;  /* 0x00000000000073c6 */ /* 0x002e640000000000 */
[----:B-1----:R-:W-:Y:S06]  /*1e50*/  BAR.SYNC.DEFER_BLOCKING 0x0 ;  /* 0x0000000000007b1d */ /* 0x002fec0000010000 */
[----:B------:R1:W-:Y:S01]  /*1e60*/  @UP1 UTMASTG.2D [UR16], [UR6] ;  /* 0x00000010060013b5 */ /* 0x0003e20008008000 */
[----:B------:R0:W-:Y:S01]  /*1e70*/  UTMACMDFLUSH ;  /* 0x00000000000079b7 */ /* 0x0001e20000000000 */
[----:B------:R-:W-:-:S04]  /*1e80*/  DEPBAR.LE SB0, 0x0 ;  /* 0x000080000000791a */ /* 0x000fc80000000000 */
[----:B------:R-:W-:Y:S06]  /*1e90*/  BAR.SYNC.DEFER_BLOCKING 0x0 ;  /* 0x0000000000007b1d */ /* 0x000fec0000010000 */
[----:B-1----:R-:W-:Y:S05]  /*1ea0*/  EXIT ;  /* 0x000000000000794d */ /* 0x002fea0003800000 */
.L_x_48:
[----:B------:R-:W1:Y:S02]  /*1eb0*/  SYNCS.PHASECHK.TRANS64.TRYWAIT P0, [UR20+0x18000], R2 ;  /* 0x01800002ff0075a7 */ /* 0x000e640008000154 */
[----:B-1----:R-:W-:Y:S05]  /*1ec0*/  @!P0 BRA `(.L_x_48) ;  /* 0xfffffffc00f88947 */ /* 0x002fea000383ffff */
[----:B------:R-:W-:Y:S05]  /*1ed0*/  BRA `(.L_x_50) ;  /* 0xfffffff800807947 */ /* 0x000fea000383ffff */
.L_x_51:
[----:B------:R-:W-:-:S00]  /*1ee0*/  BRA `(.L_x_51) ;  /* 0xfffffffc00fc7947 */ /* 0x000fc0000383ffff */
[----:B------:R-:W-:-:S00]  /*1ef0*/  NOP ;  /* 0x0000000000007918 */ /* 0x000fc00000000000 */
        /* <DEDUP_REMOVED lines=8> */
.L_x_52:


//--------------------- .nv.shared.gluon_wgmma    --------------------------
	.section	.nv.shared.gluon_wgmma,"aw",@nobits
	.sectionflags	@""
	.align	16
	.zero		1024


//--------------------- .nv.shared.reserved.0     --------------------------
	.section	.nv.shared.reserved.0,"aw",@nobits
	.weak		__nv_reservedSMEM_offset_0_alias
	.size		__nv_reservedSMEM_offset_0_alias, 0, 0
	.other		__nv_reservedSMEM_offset_0_alias,@"STO_CUDA_RESERVED_SHARED STV_DEFAULT"
__nv_reservedSMEM_offset_0_alias:
	.zero		0


//--------------------- .nv.constant0.gluon_wgmma --------------------------
	.section	.nv.constant0.gluon_wgmma,"a",@progbits
	.sectionflags	@""
	.align	4
.nv.constant0.gluon_wgmma:
	.zero		608


//--------------------- SYMBOLS --------------------------

	.type		.nv.reservedSmem.offset0,@object
	.size		.nv.reservedSmem.offset0,0x4
